// auto-generated by cutlass_sweep.gemm — config: {"arch": "sm_100", "cluster_m": 1, "cluster_n": 1, "dtype": "e4m3", "dtype_b": "e4m3", "layout": "tt", "stages": 0, "tile_k": 128, "tile_m": 128, "tile_n": 256}
#include "cutlass/cutlass.h"
#include "cutlass/gemm/collective/collective_builder.hpp"
#include "cutlass/gemm/device/gemm_universal_adapter.h"
#include "cutlass/gemm/kernel/gemm_universal.hpp"
#include "cutlass/epilogue/collective/collective_builder.hpp"

using ElemA = cutlass::float_e4m3_t;
using ElemB = cutlass::float_e4m3_t;
using ElemCD = cutlass::float_e4m3_t;
using Acc  = float;
using TileShape    = cute::Shape<cute::_128, cute::_256, cute::_128>;
using ClusterShape = cute::Shape<cute::_1, cute::_1, cute::_1>;

using CollectiveEpilogue = typename cutlass::epilogue::collective::CollectiveBuilder<
    cutlass::arch::Sm100, cutlass::arch::OpClassTensorOp,
    TileShape, ClusterShape,
    cutlass::epilogue::collective::EpilogueTileAuto,
    Acc, Acc,
    ElemCD, cutlass::layout::RowMajor, 128 / cutlass::sizeof_bits<ElemCD>::value,
    ElemCD, cutlass::layout::RowMajor, 128 / cutlass::sizeof_bits<ElemCD>::value,
    cutlass::epilogue::collective::EpilogueScheduleAuto
  >::CollectiveOp;

using CollectiveMainloop = typename cutlass::gemm::collective::CollectiveBuilder<
    cutlass::arch::Sm100, cutlass::arch::OpClassTensorOp,
    ElemA, cutlass::layout::ColumnMajor, 128 / cutlass::sizeof_bits<ElemA>::value,
    ElemB, cutlass::layout::ColumnMajor, 128 / cutlass::sizeof_bits<ElemB>::value,
    Acc,
    TileShape, ClusterShape,
    cutlass::gemm::collective::StageCountAutoCarveout<static_cast<int>(sizeof(typename CollectiveEpilogue::SharedStorage))>,
    cutlass::gemm::collective::KernelScheduleAuto
  >::CollectiveOp;

using GemmKernel = cutlass::gemm::kernel::GemmUniversal<
    cute::Shape<int,int,int,int>,
    CollectiveMainloop,
    CollectiveEpilogue
>;
using Gemm = cutlass::gemm::device::GemmUniversalAdapter<GemmKernel>;

// Force the device kernel symbol into the cubin without needing a host main.
auto* _anchor = &cutlass::device_kernel<GemmKernel>;


// ===== COMPILED SASS (sm_100a) =====

	.target	sm_100a

	.elftype	@"ET_EXEC"


//--------------------- .note.nv.tkinfo           --------------------------
	.section	.note.nv.tkinfo,"",@"SHT_NOTE"
	.sectionflags	@"SHF_NOTE_NV_TKINFO"
	.tkinfo
        /*0018*/ 	.word	0x00000002
        /*0030*/ 	.string	""
        /*0030*/ 	.string	"ptxas"
        /*0030*/ 	.string	"Cuda compilation tools, release 13.0, V13.0.88"
        /*0030*/ 	.string	"Build cuda_13.0.r13.0/compiler.36424714_0"
        /*0030*/ 	.string	"-arch sm_100a -m 64 "



//--------------------- .note.nv.cuinfo           --------------------------
	.section	.note.nv.cuinfo,"",@"SHT_NOTE"
	.sectionflags	@"SHF_NOTE_NV_CUINFO"
        /*0018*/ 	.short	0x0002
        /*001a*/ 	.short	0x0064
        /*001c*/ 	.short	0x0082
	.zero		2


//--------------------- .nv.info                  --------------------------
	.section	.nv.info,"",@"SHT_CUDA_INFO"
	.align	4


	//----- nvinfo : EIATTR_REGCOUNT
	.align		4
        /*0000*/ 	.byte	0x04, 0x2f
        /*0002*/ 	.short	(.L_20 - .L_19)
	.align		4
.L_19:
        /*0004*/ 	.word	index@(_ZN7cutlass13device_kernelINS_4gemm6kernel13GemmUniversalIN4cute5tupleIJiiiiEEENS1_10collective13CollectiveMmaINS1_35MainloopSm100TmaUmmaWarpSpecializedILi3ELi2ELi2ENS5_IJNS4_1CILi1EEESB_SB_EEEEENS5_IJNSA_ILi128EEENSA_ILi256EEESE_EEENS_12float_e4m3_tENS5_IJSB_llEEESH_NS5_IJlSB_lEEENS4_8TiledMMAINS4_8MMA_AtomIJNS4_10MMA_TraitsINS4_19SM100_MMA_F8F6F4_SSEJSH_SH_fSE_SF_NS4_17integral_constantINS4_4UMMA5MajorELSQ_1EEENSO_ISQ_LSQ_0EEENSO_INSP_7ScaleInELST_0EEESU_EEEEEENS4_6LayoutISC_NS5_IJNSA_ILi0EEESY_SY_EEEEENS5_IJNS4_10UnderscoreES11_S11_EEEEENS4_13SM90_TMA_LOADENS4_14ComposedLayoutINS4_7SwizzleILi3ELi4ELi3EEENS4_18smem_ptr_flag_bitsILi8EEENSX_INS5_IJSE_NSA_ILi8EEEEEENS5_IJSB_SE_EEEEEEEvNS4_8identityES14_NS15_IS17_S19_NSX_INS5_IJS1A_SE_EEENS5_IJSE_SB_EEEEEEEvS1F_EENS_8epilogue10collective18CollectiveEpilogueINS1L_23Sm100TmaWarpSpecializedILi4ELi2ELi64ELb0ELb0EEEJSG_NS5_IJNSX_ISE_SB_EENSX_INSA_ILi64EEESB_EEEEESH_SJ_SH_SJ_NS1L_6fusion15FusionCallbacksIS1P_NS1U_17LinearCombinationISH_fSH_fLNS_15FloatRoundStyleE2EEESG_S1T_JEEENS4_5SM1004TMEM4LOAD26SM100_TMEM_LOAD_32dp32b64xES14_NS15_INS16_ILi2ELi4ELi3EEES19_NSX_INS5_IJS1A_S1R_EEENS5_IJS1R_SB_EEEEEEENS4_39AutoVectorizingCopyWithAssumedAlignmentILi128EEENS4_14SM90_TMA_STOREES28_S2A_S2A_EEEvvEEEEvNT_6ParamsE)
        /*0008*/ 	.word	0x000000e0


	//----- nvinfo : EIATTR_FRAME_SIZE
	.align		4
.L_20:
        /*000c*/ 	.byte	0x04, 0x11
        /*000e*/ 	.short	(.L_22 - .L_21)
	.align		4
.L_21:
        /*0010*/ 	.word	index@($__internal_2_$__cuda_sm10x_tcgen05_guardrail_trap_unallocated_columns_being_dealloced)
        /*0014*/ 	.word	0x00000000


	//----- nvinfo : EIATTR_FRAME_SIZE
	.align		4
.L_22:
        /*0018*/ 	.byte	0x04, 0x11
        /*001a*/ 	.short	(.L_24 - .L_23)
	.align		4
.L_23:
        /*001c*/ 	.word	index@($__internal_1_$__cuda_sm10x_tcgen05_guardrail_trap_phase_invalid_during_alloc)
        /*0020*/ 	.word	0x00000000


	//----- nvinfo : EIATTR_FRAME_SIZE
	.align		4
.L_24:
        /*0024*/ 	.byte	0x04, 0x11
        /*0026*/ 	.short	(.L_26 - .L_25)
	.align		4
.L_25:
        /*0028*/ 	.word	index@($__internal_0_$__cuda_sm10x_tcgen05_guardrail_trap_col_being_dealloced_not_returned_by_alloc)
        /*002c*/ 	.word	0x00000000


	//----- nvinfo : EIATTR_FRAME_SIZE
	.align		4
.L_26:
        /*0030*/ 	.byte	0x04, 0x11
        /*0032*/ 	.short	(.L_28 - .L_27)
	.align		4
.L_27:
        /*0034*/ 	.word	index@(_ZN7cutlass13device_kernelINS_4gemm6kernel13GemmUniversalIN4cute5tupleIJiiiiEEENS1_10collective13CollectiveMmaINS1_35MainloopSm100TmaUmmaWarpSpecializedILi3ELi2ELi2ENS5_IJNS4_1CILi1EEESB_SB_EEEEENS5_IJNSA_ILi128EEENSA_ILi256EEESE_EEENS_12float_e4m3_tENS5_IJSB_llEEESH_NS5_IJlSB_lEEENS4_8TiledMMAINS4_8MMA_AtomIJNS4_10MMA_TraitsINS4_19SM100_MMA_F8F6F4_SSEJSH_SH_fSE_SF_NS4_17integral_constantINS4_4UMMA5MajorELSQ_1EEENSO_ISQ_LSQ_0EEENSO_INSP_7ScaleInELST_0EEESU_EEEEEENS4_6LayoutISC_NS5_IJNSA_ILi0EEESY_SY_EEEEENS5_IJNS4_10UnderscoreES11_S11_EEEEENS4_13SM90_TMA_LOADENS4_14ComposedLayoutINS4_7SwizzleILi3ELi4ELi3EEENS4_18smem_ptr_flag_bitsILi8EEENSX_INS5_IJSE_NSA_ILi8EEEEEENS5_IJSB_SE_EEEEEEEvNS4_8identityES14_NS15_IS17_S19_NSX_INS5_IJS1A_SE_EEENS5_IJSE_SB_EEEEEEEvS1F_EENS_8epilogue10collective18CollectiveEpilogueINS1L_23Sm100TmaWarpSpecializedILi4ELi2ELi64ELb0ELb0EEEJSG_NS5_IJNSX_ISE_SB_EENSX_INSA_ILi64EEESB_EEEEESH_SJ_SH_SJ_NS1L_6fusion15FusionCallbacksIS1P_NS1U_17LinearCombinationISH_fSH_fLNS_15FloatRoundStyleE2EEESG_S1T_JEEENS4_5SM1004TMEM4LOAD26SM100_TMEM_LOAD_32dp32b64xES14_NS15_INS16_ILi2ELi4ELi3EEES19_NSX_INS5_IJS1A_S1R_EEENS5_IJS1R_SB_EEEEEEENS4_39AutoVectorizingCopyWithAssumedAlignmentILi128EEENS4_14SM90_TMA_STOREES28_S2A_S2A_EEEvvEEEEvNT_6ParamsE)
        /*0038*/ 	.word	0x00000000


	//----- nvinfo : EIATTR_MIN_STACK_SIZE
	.align		4
.L_28:
        /*003c*/ 	.byte	0x04, 0x12
        /*003e*/ 	.short	(.L_30 - .L_29)
	.align		4
.L_29:
        /*0040*/ 	.word	index@(_ZN7cutlass13device_kernelINS_4gemm6kernel13GemmUniversalIN4cute5tupleIJiiiiEEENS1_10collective13CollectiveMmaINS1_35MainloopSm100TmaUmmaWarpSpecializedILi3ELi2ELi2ENS5_IJNS4_1CILi1EEESB_SB_EEEEENS5_IJNSA_ILi128EEENSA_ILi256EEESE_EEENS_12float_e4m3_tENS5_IJSB_llEEESH_NS5_IJlSB_lEEENS4_8TiledMMAINS4_8MMA_AtomIJNS4_10MMA_TraitsINS4_19SM100_MMA_F8F6F4_SSEJSH_SH_fSE_SF_NS4_17integral_constantINS4_4UMMA5MajorELSQ_1EEENSO_ISQ_LSQ_0EEENSO_INSP_7ScaleInELST_0EEESU_EEEEEENS4_6LayoutISC_NS5_IJNSA_ILi0EEESY_SY_EEEEENS5_IJNS4_10UnderscoreES11_S11_EEEEENS4_13SM90_TMA_LOADENS4_14ComposedLayoutINS4_7SwizzleILi3ELi4ELi3EEENS4_18smem_ptr_flag_bitsILi8EEENSX_INS5_IJSE_NSA_ILi8EEEEEENS5_IJSB_SE_EEEEEEEvNS4_8identityES14_NS15_IS17_S19_NSX_INS5_IJS1A_SE_EEENS5_IJSE_SB_EEEEEEEvS1F_EENS_8epilogue10collective18CollectiveEpilogueINS1L_23Sm100TmaWarpSpecializedILi4ELi2ELi64ELb0ELb0EEEJSG_NS5_IJNSX_ISE_SB_EENSX_INSA_ILi64EEESB_EEEEESH_SJ_SH_SJ_NS1L_6fusion15FusionCallbacksIS1P_NS1U_17LinearCombinationISH_fSH_fLNS_15FloatRoundStyleE2EEESG_S1T_JEEENS4_5SM1004TMEM4LOAD26SM100_TMEM_LOAD_32dp32b64xES14_NS15_INS16_ILi2ELi4ELi3EEES19_NSX_INS5_IJS1A_S1R_EEENS5_IJS1R_SB_EEEEEEENS4_39AutoVectorizingCopyWithAssumedAlignmentILi128EEENS4_14SM90_TMA_STOREES28_S2A_S2A_EEEvvEEEEvNT_6ParamsE)
        /*0044*/ 	.word	0x00000000
.L_30:


//--------------------- .nv.compat                --------------------------
	.section	.nv.compat,"",@"SHT_CUDA_COMPAT_INFO"
	.align	4
        /*0000*/ 	.byte	0x02, 0x09, 0x01, 0x00, 0x02, 0x02, 0x02, 0x00, 0x02, 0x05, 0x05, 0x00, 0x03, 0x07, 0x01, 0x01
        /*0010*/ 	.byte	0x02, 0x03, 0x01, 0x00, 0x02, 0x06, 0x01, 0x00, 0x04, 0x0b, 0x08, 0x00, 0x09, 0x00, 0x00, 0x00
        /*0020*/ 	.byte	0x00, 0x00, 0x00, 0x00


//--------------------- .nv.info._ZN7cutlass13device_kernelINS_4gemm6kernel13GemmUniversalIN4cute5tupleIJiiiiEEENS1_10collective13CollectiveMmaINS1_35MainloopSm100TmaUmmaWarpSpecializedILi3ELi2ELi2ENS5_IJNS4_1CILi1EEESB_SB_EEEEENS5_IJNSA_ILi128EEENSA_ILi256EEESE_EEENS_12float_e4m3_tENS5_IJSB_llEEESH_NS5_IJlSB_lEEENS4_8TiledMMAINS4_8MMA_AtomIJNS4_10MMA_TraitsINS4_19SM100_MMA_F8F6F4_SSEJSH_SH_fSE_SF_NS4_17integral_constantINS4_4UMMA5MajorELSQ_1EEENSO_ISQ_LSQ_0EEENSO_INSP_7ScaleInELST_0EEESU_EEEEEENS4_6LayoutISC_NS5_IJNSA_ILi0EEESY_SY_EEEEENS5_IJNS4_10UnderscoreES11_S11_EEEEENS4_13SM90_TMA_LOADENS4_14ComposedLayoutINS4_7SwizzleILi3ELi4ELi3EEENS4_18smem_ptr_flag_bitsILi8EEENSX_INS5_IJSE_NSA_ILi8EEEEEENS5_IJSB_SE_EEEEEEEvNS4_8identityES14_NS15_IS17_S19_NSX_INS5_IJS1A_SE_EEENS5_IJSE_SB_EEEEEEEvS1F_EENS_8epilogue10collective18CollectiveEpilogueINS1L_23Sm100TmaWarpSpecializedILi4ELi2ELi64ELb0ELb0EEEJSG_NS5_IJNSX_ISE_SB_EENSX_INSA_ILi64EEESB_EEEEESH_SJ_SH_SJ_NS1L_6fusion15FusionCallbacksIS1P_NS1U_17LinearCombinationISH_fSH_fLNS_15FloatRoundStyleE2EEESG_S1T_JEEENS4_5SM1004TMEM4LOAD26SM100_TMEM_LOAD_32dp32b64xES14_NS15_INS16_ILi2ELi4ELi3EEES19_NSX_INS5_IJS1A_S1R_EEENS5_IJS1R_SB_EEEEEEENS4_39AutoVectorizingCopyWithAssumedAlignmentILi128EEENS4_14SM90_TMA_STOREES28_S2A_S2A_EEEvvEEEEvNT_6ParamsE --------------------------
	.section	.nv.info._ZN7cutlass13device_kernelINS_4gemm6kernel13GemmUniversalIN4cute5tupleIJiiiiEEENS1_10collective13CollectiveMmaINS1_35MainloopSm100TmaUmmaWarpSpecializedILi3ELi2ELi2ENS5_IJNS4_1CILi1EEESB_SB_EEEEENS5_IJNSA_ILi128EEENSA_ILi256EEESE_EEENS_12float_e4m3_tENS5_IJSB_llEEESH_NS5_IJlSB_lEEENS4_8TiledMMAINS4_8MMA_AtomIJNS4_10MMA_TraitsINS4_19SM100_MMA_F8F6F4_SSEJSH_SH_fSE_SF_NS4_17integral_constantINS4_4UMMA5MajorELSQ_1EEENSO_ISQ_LSQ_0EEENSO_INSP_7ScaleInELST_0EEESU_EEEEEENS4_6LayoutISC_NS5_IJNSA_ILi0EEESY_SY_EEEEENS5_IJNS4_10UnderscoreES11_S11_EEEEENS4_13SM90_TMA_LOADENS4_14ComposedLayoutINS4_7SwizzleILi3ELi4ELi3EEENS4_18smem_ptr_flag_bitsILi8EEENSX_INS5_IJSE_NSA_ILi8EEEEEENS5_IJSB_SE_EEEEEEEvNS4_8identityES14_NS15_IS17_S19_NSX_INS5_IJS1A_SE_EEENS5_IJSE_SB_EEEEEEEvS1F_EENS_8epilogue10collective18CollectiveEpilogueINS1L_23Sm100TmaWarpSpecializedILi4ELi2ELi64ELb0ELb0EEEJSG_NS5_IJNSX_ISE_SB_EENSX_INSA_ILi64EEESB_EEEEESH_SJ_SH_SJ_NS1L_6fusion15FusionCallbacksIS1P_NS1U_17LinearCombinationISH_fSH_fLNS_15FloatRoundStyleE2EEESG_S1T_JEEENS4_5SM1004TMEM4LOAD26SM100_TMEM_LOAD_32dp32b64xES14_NS15_INS16_ILi2ELi4ELi3EEES19_NSX_INS5_IJS1A_S1R_EEENS5_IJS1R_SB_EEEEEEENS4_39AutoVectorizingCopyWithAssumedAlignmentILi128EEENS4_14SM90_TMA_STOREES28_S2A_S2A_EEEvvEEEEvNT_6ParamsE,"",@"SHT_CUDA_INFO"
	.sectionflags	@""
	.align	4


	//----- nvinfo : EIATTR_CUDA_API_VERSION
	.align		4
        /*0000*/ 	.byte	0x04, 0x37
        /*0002*/ 	.short	(.L_32 - .L_31)
.L_31:
        /*0004*/ 	.word	0x00000082


	//----- nvinfo : EIATTR_KPARAM_INFO
	.align		4
.L_32:
        /*0008*/ 	.byte	0x04, 0x17
        /*000a*/ 	.short	(.L_34 - .L_33)
.L_33:
        /*000c*/ 	.word	0x00000000
        /*0010*/ 	.short	0x0000
        /*0012*/ 	.short	0x0000
        /*0014*/ 	.byte	0x00, 0xf0, 0x01, 0x20


	//----- nvinfo : EIATTR_AT_ENTRY_FRAGMENTS
	.align		4
.L_34:
        /*0018*/ 	.byte	0x04, 0x4f
        /*001a*/ 	.short	(.L_36 - .L_35)


	//   ....[0]....
.L_35:
        /*001c*/ 	.word	0x00000006


	//----- nvinfo : EIATTR_RESERVED_SMEM_USED
	.align		4
.L_36:
        /*0020*/ 	.byte	0x01, 0x41
	.zero		2


	//----- nvinfo : EIATTR_SPARSE_MMA_MASK
	.align		4
        /*0024*/ 	.byte	0x03, 0x50
        /*0026*/ 	.short	0x0000


	//----- nvinfo : EIATTR_TCGEN05_1CTA_USED
	.align		4
        /*0028*/ 	.byte	0x01, 0x51
	.zero		2


	//----- nvinfo : EIATTR_MAXREG_COUNT
	.align		4
        /*002c*/ 	.byte	0x03, 0x1b
        /*002e*/ 	.short	0x00ff


	//----- nvinfo : EIATTR_NUM_BARRIERS
	.align		4
        /*0030*/ 	.byte	0x02, 0x4c
        /*0032*/ 	.byte	0x07
	.zero		1


	//----- nvinfo : EIATTR_EXTERNS
	.align		4
        /*0034*/ 	.byte	0x04, 0x0f
        /*0036*/ 	.short	(.L_38 - .L_37)


	//   ....[0]....
	.align		4
.L_37:
        /*0038*/ 	.word	index@(__assertfail)


	//----- nvinfo : EIATTR_MERCURY_ISA_VERSION
	.align		4
.L_38:
        /*003c*/ 	.byte	0x03, 0x5f
        /*003e*/ 	.short	0x0101


	//----- nvinfo : EIATTR_INT_WARP_WIDE_INSTR_OFFSETS
	.align		4
        /*0040*/ 	.byte	0x04, 0x31
        /*0042*/ 	.short	(.L_40 - .L_39)


	//   ....[0]....
.L_39:
        /*0044*/ 	.word	0x00001d80


	//   ....[1]....
        /*0048*/ 	.word	0x00003610


	//   ....[2]....
        /*004c*/ 	.word	0x00003630


	//   ....[3]....
        /*0050*/ 	.word	0x00003660


	//   ....[4]....
        /*0054*/ 	.word	0x00003fa0


	//   ....[5]....
        /*0058*/ 	.word	0x00004010


	//   ....[6]....
        /*005c*/ 	.word	0x000040f0


	//   ....[7]....
        /*0060*/ 	.word	0x00004170


	//   ....[8]....
        /*0064*/ 	.word	0x00004280


	//   ....[9]....
        /*0068*/ 	.word	0x00004310


	//   ....[10]....
        /*006c*/ 	.word	0x000044f0


	//   ....[11]....
        /*0070*/ 	.word	0x00004650


	//----- nvinfo : EIATTR_COOP_GROUP_MASK_REGIDS
	.align		4
.L_40:
        /*0074*/ 	.byte	0x04, 0x29
        /*0076*/ 	.short	(.L_42 - .L_41)


	//   ....[0]....
.L_41:
        /*0078*/ 	.word	0xffffffff


	//   ....[1]....
        /*007c*/ 	.word	0xffffffff


	//   ....[2]....
        /*0080*/ 	.word	0xffffffff


	//   ....[3]....
        /*0084*/ 	.word	0xffffffff


	//   ....[4]....
        /*0088*/ 	.word	0xffffffff


	//   ....[5]....
        /*008c*/ 	.word	0xffffffff


	//   ....[6]....
        /*0090*/ 	.word	0xffffffff


	//   ....[7]....
        /*0094*/ 	.word	0xffffffff


	//   ....[8]....
        /*0098*/ 	.word	0xffffffff


	//   ....[9]....
        /*009c*/ 	.word	0xffffffff


	//   ....[10]....
        /*00a0*/ 	.word	0xffffffff


	//   ....[11]....
        /*00a4*/ 	.word	0xffffffff


	//   ....[12]....
        /*00a8*/ 	.word	0xffffffff


	//----- nvinfo : EIATTR_COOP_GROUP_INSTR_OFFSETS
	.align		4
.L_42:
        /*00ac*/ 	.byte	0x04, 0x28
        /*00ae*/ 	.short	(.L_44 - .L_43)


	//   ....[0]....
.L_43:
        /*00b0*/ 	.word	0x00000090


	//   ....[1]....
        /*00b4*/ 	.word	0x000004d0


	//   ....[2]....
        /*00b8*/ 	.word	0x00000620


	//   ....[3]....
        /*00bc*/ 	.word	0x000007c0


	//   ....[4]....
        /*00c0*/ 	.word	0x000008c0


	//   ....[5]....
        /*00c4*/ 	.word	0x00000a30


	//   ....[6]....
        /*00c8*/ 	.word	0x00000b90


	//   ....[7]....
        /*00cc*/ 	.word	0x00001c60


	//   ....[8]....
        /*00d0*/ 	.word	0x000029b0


	//   ....[9]....
        /*00d4*/ 	.word	0x00002bc0


	//   ....[10]....
        /*00d8*/ 	.word	0x00002bf0


	//   ....[11]....
        /*00dc*/ 	.word	0x000034f0


	//   ....[12]....
        /*00e0*/ 	.word	0x00003720


	//----- nvinfo : EIATTR_VRC_CTA_INIT_COUNT
	.align		4
.L_44:
        /*00e4*/ 	.byte	0x02, 0x4a
        /*00e6*/ 	.byte	0x80
	.zero		1


	//----- nvinfo : EIATTR_SYSCALL_OFFSETS
	.align		4
        /*00e8*/ 	.byte	0x04, 0x46
        /*00ea*/ 	.short	(.L_46 - .L_45)


	//   ....[0]....
.L_45:
        /*00ec*/ 	.word	0x000050c0


	//   ....[1]....
        /*00f0*/ 	.word	0x00005200


	//   ....[2]....
        /*00f4*/ 	.word	0x00005a60


	//   ....[3]....
        /*00f8*/ 	.word	0x00007080


	//   ....[4]....
        /*00fc*/ 	.word	0x00008630


	//   ....[5]....
        /*0100*/ 	.word	0x00009c00


	//----- nvinfo : EIATTR_MBARRIER_INSTR_OFFSETS
	.align		4
.L_46:
        /*0104*/ 	.byte	0x04, 0x39
        /*0106*/ 	.short	(.L_48 - .L_47)


	//   ....[0]....
.L_47:
        /*0108*/ 	.word	0x000005b0
        /*010c*/ 	.word	0x000000ff
        /*0110*/ 	.word	0x00000000
        /*0114*/ 	.short	0x0100
        /*0116*/ 	.byte	0x05
	.zero		1


	//   ....[1]....
        /*0118*/ 	.word	0x000005c0
        /*011c*/ 	.word	0x000000ff
        /*0120*/ 	.word	0x00000018
        /*0124*/ 	.short	0x0100
        /*0126*/ 	.byte	0x05
	.zero		1


	//   ....[2]....
        /*0128*/ 	.word	0x000005d0
        /*012c*/ 	.word	0x000000ff
        /*0130*/ 	.word	0x00000008
        /*0134*/ 	.short	0x0100
        /*0136*/ 	.byte	0x05
	.zero		1


	//   ....[3]....
        /*0138*/ 	.word	0x000005e0
        /*013c*/ 	.word	0x000000ff
        /*0140*/ 	.word	0x00000020
        /*0144*/ 	.short	0x0100
        /*0146*/ 	.byte	0x05
	.zero		1


	//   ....[4]....
        /*0148*/ 	.word	0x000005f0
        /*014c*/ 	.word	0x000000ff
        /*0150*/ 	.word	0x00000010
        /*0154*/ 	.short	0x0100
        /*0156*/ 	.byte	0x05
	.zero		1


	//   ....[5]....
        /*0158*/ 	.word	0x00000600
        /*015c*/ 	.word	0x000000ff
        /*0160*/ 	.word	0x00000028
        /*0164*/ 	.short	0x0100
        /*0166*/ 	.byte	0x05
	.zero		1


	//   ....[6]....
        /*0168*/ 	.word	0x00000730
        /*016c*/ 	.word	0x000000ff
        /*0170*/ 	.word	0x00000030
        /*0174*/ 	.short	0x0100
        /*0176*/ 	.byte	0x07
	.zero		1


	//   ....[7]....
        /*0178*/ 	.word	0x00000740
        /*017c*/ 	.word	0x000000ff
        /*0180*/ 	.word	0x00000050
        /*0184*/ 	.short	0x0100
        /*0186*/ 	.byte	0x07
	.zero		1


	//   ....[8]....
        /*0188*/ 	.word	0x00000750
        /*018c*/ 	.word	0x000000ff
        /*0190*/ 	.word	0x00000038
        /*0194*/ 	.short	0x0100
        /*0196*/ 	.byte	0x07
	.zero		1


	//   ....[9]....
        /*0198*/ 	.word	0x00000760
        /*019c*/ 	.word	0x000000ff
        /*01a0*/ 	.word	0x00000058
        /*01a4*/ 	.short	0x0100
        /*01a6*/ 	.byte	0x07
	.zero		1


	//   ....[10]....
        /*01a8*/ 	.word	0x00000770
        /*01ac*/ 	.word	0x000000ff
        /*01b0*/ 	.word	0x00000040
        /*01b4*/ 	.short	0x0100
        /*01b6*/ 	.byte	0x07
	.zero		1


	//   ....[11]....
        /*01b8*/ 	.word	0x00000780
        /*01bc*/ 	.word	0x000000ff
        /*01c0*/ 	.word	0x00000060
        /*01c4*/ 	.short	0x0100
        /*01c6*/ 	.byte	0x07
	.zero		1


	//   ....[12]....
        /*01c8*/ 	.word	0x00000790
        /*01cc*/ 	.word	0x000000ff
        /*01d0*/ 	.word	0x00000048
        /*01d4*/ 	.short	0x0100
        /*01d6*/ 	.byte	0x07
	.zero		1


	//   ....[13]....
        /*01d8*/ 	.word	0x000007a0
        /*01dc*/ 	.word	0x000000ff
        /*01e0*/ 	.word	0x00000068
        /*01e4*/ 	.short	0x0100
        /*01e6*/ 	.byte	0x07
	.zero		1


	//   ....[14]....
        /*01e8*/ 	.word	0x00000890
        /*01ec*/ 	.word	0x000000ff
        /*01f0*/ 	.word	0x00000070
        /*01f4*/ 	.short	0x0100
        /*01f6*/ 	.byte	0x05
	.zero		1


	//   ....[15]....
        /*01f8*/ 	.word	0x000008a0
        /*01fc*/ 	.word	0x000000ff
        /*0200*/ 	.word	0x00000078
        /*0204*/ 	.short	0x0100
        /*0206*/ 	.byte	0x05
	.zero		1


	//   ....[16]....
        /*0208*/ 	.word	0x000009e0
        /*020c*/ 	.word	0x000000ff
        /*0210*/ 	.word	0x00000080
        /*0214*/ 	.short	0x0100
        /*0216*/ 	.byte	0x05
	.zero		1


	//   ....[17]....
        /*0218*/ 	.word	0x000009f0
        /*021c*/ 	.word	0x000000ff
        /*0220*/ 	.word	0x00000090
        /*0224*/ 	.short	0x0100
        /*0226*/ 	.byte	0x05
	.zero		1


	//   ....[18]....
        /*0228*/ 	.word	0x00000a00
        /*022c*/ 	.word	0x000000ff
        /*0230*/ 	.word	0x00000088
        /*0234*/ 	.short	0x0100
        /*0236*/ 	.byte	0x05
	.zero		1


	//   ....[19]....
        /*0238*/ 	.word	0x00000a10
        /*023c*/ 	.word	0x000000ff
        /*0240*/ 	.word	0x00000098
        /*0244*/ 	.short	0x0100
        /*0246*/ 	.byte	0x05
	.zero		1


	//   ....[20]....
        /*0248*/ 	.word	0x00000b40
        /*024c*/ 	.word	0x000000ff
        /*0250*/ 	.word	0x000000a0
        /*0254*/ 	.short	0x0100
        /*0256*/ 	.byte	0x07
	.zero		1


	//   ....[21]....
        /*0258*/ 	.word	0x00000b50
        /*025c*/ 	.word	0x000000ff
        /*0260*/ 	.word	0x000000b0
        /*0264*/ 	.short	0x0100
        /*0266*/ 	.byte	0x07
	.zero		1


	//   ....[22]....
        /*0268*/ 	.word	0x00000b60
        /*026c*/ 	.word	0x000000ff
        /*0270*/ 	.word	0x000000a8
        /*0274*/ 	.short	0x0100
        /*0276*/ 	.byte	0x07
	.zero		1


	//   ....[23]....
        /*0278*/ 	.word	0x00000b70
        /*027c*/ 	.word	0x000000ff
        /*0280*/ 	.word	0x000000b8
        /*0284*/ 	.short	0x0100
        /*0286*/ 	.byte	0x07
	.zero		1


	//   ....[24]....
        /*0288*/ 	.word	0x00000c60
        /*028c*/ 	.word	0x000000ff
        /*0290*/ 	.word	0x000000c0
        /*0294*/ 	.short	0x0100
        /*0296*/ 	.byte	0x05
	.zero		1


	//   ....[25]....
        /*0298*/ 	.word	0x00000c70
        /*029c*/ 	.word	0x000000ff
        /*02a0*/ 	.word	0x000000d0
        /*02a4*/ 	.short	0x0100
        /*02a6*/ 	.byte	0x05
	.zero		1


	//   ....[26]....
        /*02a8*/ 	.word	0x00000c80
        /*02ac*/ 	.word	0x000000ff
        /*02b0*/ 	.word	0x000000c8
        /*02b4*/ 	.short	0x0100
        /*02b6*/ 	.byte	0x05
	.zero		1


	//   ....[27]....
        /*02b8*/ 	.word	0x00000c90
        /*02bc*/ 	.word	0x000000ff
        /*02c0*/ 	.word	0x000000d8
        /*02c4*/ 	.short	0x0100
        /*02c6*/ 	.byte	0x05
	.zero		1


	//   ....[28]....
        /*02c8*/ 	.word	0x00001560
        /*02cc*/ 	.word	0x00000003
        /*02d0*/ 	.word	0x000000d0
        /*02d4*/ 	.short	0x010a
        /*02d6*/ 	.byte	0xff
	.zero		1


	//   ....[29]....
        /*02d8*/ 	.word	0x00001590
        /*02dc*/ 	.word	0x00000003
        /*02e0*/ 	.word	0x000000c0
        /*02e4*/ 	.short	0x0101
        /*02e6*/ 	.byte	0xff
	.zero		1


	//   ....[30]....
        /*02e8*/ 	.word	0x00001660
        /*02ec*/ 	.word	0x000000ff
        /*02f0*/ 	.word	0x00000018
        /*02f4*/ 	.short	0x010a
        /*02f6*/ 	.byte	0x08
	.zero		1


	//   ....[31]....
        /*02f8*/ 	.word	0x00001700
        /*02fc*/ 	.word	0x000000ff
        /*0300*/ 	.word	0x00000018
        /*0304*/ 	.short	0x010a
        /*0306*/ 	.byte	0x21
	.zero		1


	//   ....[32]....
        /*0308*/ 	.word	0x00001850
        /*030c*/ 	.word	0x000000ff
        /*0310*/ 	.word	0x00000018
        /*0314*/ 	.short	0x010a
        /*0316*/ 	.byte	0x08
	.zero		1


	//   ....[33]....
        /*0318*/ 	.word	0x00001960
        /*031c*/ 	.word	0x000000ff
        /*0320*/ 	.word	0x00000078
        /*0324*/ 	.short	0x0101
        /*0326*/ 	.byte	0x04
	.zero		1


	//   ....[34]....
        /*0328*/ 	.word	0x00001980
        /*032c*/ 	.word	0x000000ff
        /*0330*/ 	.word	0x00000018
        /*0334*/ 	.short	0x010a
        /*0336*/ 	.byte	0x08
	.zero		1


	//   ....[35]....
        /*0338*/ 	.word	0x00001a00
        /*033c*/ 	.word	0x000000ff
        /*0340*/ 	.word	0x00000018
        /*0344*/ 	.short	0x010a
        /*0346*/ 	.byte	0x11
	.zero		1


	//   ....[36]....
        /*0348*/ 	.word	0x00001b50
        /*034c*/ 	.word	0x000000ff
        /*0350*/ 	.word	0x00000018
        /*0354*/ 	.short	0x010a
        /*0356*/ 	.byte	0x08
	.zero		1


	//   ....[37]....
        /*0358*/ 	.word	0x00001c90
        /*035c*/ 	.word	0x00000002
        /*0360*/ 	.word	0x00000080
        /*0364*/ 	.short	0x010a
        /*0366*/ 	.byte	0xff
	.zero		1


	//   ....[38]....
        /*0368*/ 	.word	0x00001d50
        /*036c*/ 	.word	0x00000002
        /*0370*/ 	.word	0x00000000
        /*0374*/ 	.short	0x0101
        /*0376*/ 	.byte	0xff
	.zero		1


	//   ....[39]....
        /*0378*/ 	.word	0x000022b0
        /*037c*/ 	.word	0x000000ff
        /*0380*/ 	.word	0x00000000
        /*0384*/ 	.short	0x010a
        /*0386*/ 	.byte	0x05
	.zero		1


	//   ....[40]....
        /*0388*/ 	.word	0x00002340
        /*038c*/ 	.word	0x000000ff
        /*0390*/ 	.word	0x00000000
        /*0394*/ 	.short	0x010a
        /*0396*/ 	.byte	0x05
	.zero		1


	//   ....[41]....
        /*0398*/ 	.word	0x000023e0
        /*039c*/ 	.word	0x00000000
        /*03a0*/ 	.word	0x00000000
        /*03a4*/ 	.short	0x010a
        /*03a6*/ 	.byte	0xff
	.zero		1


	//   ....[42]....
        /*03a8*/ 	.word	0x00002500
        /*03ac*/ 	.word	0x00000000
        /*03b0*/ 	.word	0x000000c0
        /*03b4*/ 	.short	0x010a
        /*03b6*/ 	.byte	0xff
	.zero		1


	//   ....[43]....
        /*03b8*/ 	.word	0x00002560
        /*03bc*/ 	.word	0x00000004
        /*03c0*/ 	.word	0x00000000
        /*03c4*/ 	.short	0x0101
        /*03c6*/ 	.byte	0xff
	.zero		1


	//   ....[44]....
        /*03c8*/ 	.word	0x00002580
        /*03cc*/ 	.word	0x000000ff
        /*03d0*/ 	.word	0x00000090
        /*03d4*/ 	.short	0x010a
        /*03d6*/ 	.byte	0x05
	.zero		1


	//   ....[45]....
        /*03d8*/ 	.word	0x000026a0
        /*03dc*/ 	.word	0x00000000
        /*03e0*/ 	.word	0x00000080
        /*03e4*/ 	.short	0x010a
        /*03e6*/ 	.byte	0xff
	.zero		1


	//   ....[46]....
        /*03e8*/ 	.word	0x000027b0
        /*03ec*/ 	.word	0x00000000
        /*03f0*/ 	.word	0x00000000
        /*03f4*/ 	.short	0x0101
        /*03f6*/ 	.byte	0xff
	.zero		1


	//   ....[47]....
        /*03f8*/ 	.word	0x00002840
        /*03fc*/ 	.word	0x000000ff
        /*0400*/ 	.word	0x00000090
        /*0404*/ 	.short	0x0106
        /*0406*/ 	.byte	0x05
	.zero		1


	//   ....[48]....
        /*0408*/ 	.word	0x00002860
        /*040c*/ 	.word	0x000000ff
        /*0410*/ 	.word	0x00000090
        /*0414*/ 	.short	0x010a
        /*0416*/ 	.byte	0x05
	.zero		1


	//   ....[49]....
        /*0418*/ 	.word	0x000028f0
        /*041c*/ 	.word	0x000000ff
        /*0420*/ 	.word	0x00000090
        /*0424*/ 	.short	0x0106
        /*0426*/ 	.byte	0x04
	.zero		1


	//   ....[50]....
        /*0428*/ 	.word	0x00002930
        /*042c*/ 	.word	0x00000000
        /*0430*/ 	.word	0x00000090
        /*0434*/ 	.short	0x010a
        /*0436*/ 	.byte	0xff
	.zero		1


	//   ....[51]....
        /*0438*/ 	.word	0x00002e60
        /*043c*/ 	.word	0x00000000
        /*0440*/ 	.word	0x00000080
        /*0444*/ 	.short	0x010a
        /*0446*/ 	.byte	0xff
	.zero		1


	//   ....[52]....
        /*0448*/ 	.word	0x00002f70
        /*044c*/ 	.word	0x00000003
        /*0450*/ 	.word	0x00000000
        /*0454*/ 	.short	0x0101
        /*0456*/ 	.byte	0xff
	.zero		1


	//   ....[53]....
        /*0458*/ 	.word	0x00002f80
        /*045c*/ 	.word	0x000000ff
        /*0460*/ 	.word	0x00000000
        /*0464*/ 	.short	0x010a
        /*0466*/ 	.byte	0x06
	.zero		1


	//   ....[54]....
        /*0468*/ 	.word	0x00002fa0
        /*046c*/ 	.word	0x000000ff
        /*0470*/ 	.word	0x000000b0
        /*0474*/ 	.short	0x010a
        /*0476*/ 	.byte	0x07
	.zero		1


	//   ....[55]....
        /*0478*/ 	.word	0x00003070
        /*047c*/ 	.word	0x000000ff
        /*0480*/ 	.word	0x00000000
        /*0484*/ 	.short	0x010a
        /*0486*/ 	.byte	0x06
	.zero		1


	//   ....[56]....
        /*0488*/ 	.word	0x000031a0
        /*048c*/ 	.word	0x000000ff
        /*0490*/ 	.word	0x00000000
        /*0494*/ 	.short	0x010a
        /*0496*/ 	.byte	0x1a
	.zero		1


	//   ....[57]....
        /*0498*/ 	.word	0x00003440
        /*049c*/ 	.word	0x000000ff
        /*04a0*/ 	.word	0x00000000
        /*04a4*/ 	.short	0x010a
        /*04a6*/ 	.byte	0x06
	.zero		1


	//   ....[58]....
        /*04a8*/ 	.word	0x000034d0
        /*04ac*/ 	.word	0x000000ff
        /*04b0*/ 	.word	0x00000000
        /*04b4*/ 	.short	0x010a
        /*04b6*/ 	.byte	0x07
	.zero		1


	//   ....[59]....
        /*04b8*/ 	.word	0x00003950
        /*04bc*/ 	.word	0x00000000
        /*04c0*/ 	.word	0x00000080
        /*04c4*/ 	.short	0x010a
        /*04c6*/ 	.byte	0xff
	.zero		1


	//   ....[60]....
        /*04c8*/ 	.word	0x00003a10
        /*04cc*/ 	.word	0x00000000
        /*04d0*/ 	.word	0x00000000
        /*04d4*/ 	.short	0x0101
        /*04d6*/ 	.byte	0xff
	.zero		1


	//   ....[61]....
        /*04d8*/ 	.word	0x00003d30
        /*04dc*/ 	.word	0x000000ff
        /*04e0*/ 	.word	0x00000078
        /*04e4*/ 	.short	0x010a
        /*04e6*/ 	.byte	0x07
	.zero		1


	//   ....[62]....
        /*04e8*/ 	.word	0x00003f20
        /*04ec*/ 	.word	0x000000ff
        /*04f0*/ 	.word	0x00000050
        /*04f4*/ 	.short	0x010a
        /*04f6*/ 	.byte	0x07
	.zero		1


	//   ....[63]....
        /*04f8*/ 	.word	0x00004090
        /*04fc*/ 	.word	0x000000ff
        /*0500*/ 	.word	0x00000030
        /*0504*/ 	.short	0x010b
        /*0506*/ 	.byte	0x07
	.zero		1


	//   ....[64]....
        /*0508*/ 	.word	0x000040a0
        /*050c*/ 	.word	0x000000ff
        /*0510*/ 	.word	0x00000000
        /*0514*/ 	.short	0x0101
        /*0516*/ 	.byte	0x08
	.zero		1


	//   ....[65]....
        /*0518*/ 	.word	0x000040c0
        /*051c*/ 	.word	0x000000ff
        /*0520*/ 	.word	0x00000058
        /*0524*/ 	.short	0x010a
        /*0526*/ 	.byte	0x07
	.zero		1


	//   ....[66]....
        /*0528*/ 	.word	0x00004220
        /*052c*/ 	.word	0x000000ff
        /*0530*/ 	.word	0x00000038
        /*0534*/ 	.short	0x010b
        /*0536*/ 	.byte	0x07
	.zero		1


	//   ....[67]....
        /*0538*/ 	.word	0x00004230
        /*053c*/ 	.word	0x000000ff
        /*0540*/ 	.word	0x00000000
        /*0544*/ 	.short	0x0101
        /*0546*/ 	.byte	0x08
	.zero		1


	//   ....[68]....
        /*0548*/ 	.word	0x00004240
        /*054c*/ 	.word	0x000000ff
        /*0550*/ 	.word	0x00000060
        /*0554*/ 	.short	0x010a
        /*0556*/ 	.byte	0x07
	.zero		1


	//   ....[69]....
        /*0558*/ 	.word	0x000043e0
        /*055c*/ 	.word	0x000000ff
        /*0560*/ 	.word	0x00000040
        /*0564*/ 	.short	0x010b
        /*0566*/ 	.byte	0x07
	.zero		1


	//   ....[70]....
        /*0568*/ 	.word	0x00004450
        /*056c*/ 	.word	0x000000ff
        /*0570*/ 	.word	0x00000000
        /*0574*/ 	.short	0x0101
        /*0576*/ 	.byte	0x08
	.zero		1


	//   ....[71]....
        /*0578*/ 	.word	0x00004480
        /*057c*/ 	.word	0x000000ff
        /*0580*/ 	.word	0x00000068
        /*0584*/ 	.short	0x010a
        /*0586*/ 	.byte	0x07
	.zero		1


	//   ....[72]....
        /*0588*/ 	.word	0x00004690
        /*058c*/ 	.word	0x000000ff
        /*0590*/ 	.word	0x00000048
        /*0594*/ 	.short	0x010b
        /*0596*/ 	.byte	0x07
	.zero		1


	//   ....[73]....
        /*0598*/ 	.word	0x000046b0
        /*059c*/ 	.word	0x000000ff
        /*05a0*/ 	.word	0x00000000
        /*05a4*/ 	.short	0x0101
        /*05a6*/ 	.byte	0x0d
	.zero		1


	//   ....[74]....
        /*05a8*/ 	.word	0x000046e0
        /*05ac*/ 	.word	0x000000ff
        /*05b0*/ 	.word	0x00000050
        /*05b4*/ 	.short	0x010a
        /*05b6*/ 	.byte	0x07
	.zero		1


	//   ....[75]....
        /*05b8*/ 	.word	0x00004700
        /*05bc*/ 	.word	0x000000ff
        /*05c0*/ 	.word	0x00000058
        /*05c4*/ 	.short	0x010a
        /*05c6*/ 	.byte	0x07
	.zero		1


	//   ....[76]....
        /*05c8*/ 	.word	0x00004720
        /*05cc*/ 	.word	0x000000ff
        /*05d0*/ 	.word	0x00000060
        /*05d4*/ 	.short	0x010a
        /*05d6*/ 	.byte	0x07
	.zero		1


	//   ....[77]....
        /*05d8*/ 	.word	0x00004760
        /*05dc*/ 	.word	0x00000000
        /*05e0*/ 	.word	0x00000068
        /*05e4*/ 	.short	0x010a
        /*05e6*/ 	.byte	0xff
	.zero		1


	//   ....[78]....
        /*05e8*/ 	.word	0x00004a90
        /*05ec*/ 	.word	0x00000000
        /*05f0*/ 	.word	0x00000080
        /*05f4*/ 	.short	0x010a
        /*05f6*/ 	.byte	0xff
	.zero		1


	//   ....[79]....
        /*05f8*/ 	.word	0x00004ba0
        /*05fc*/ 	.word	0x00000000
        /*0600*/ 	.word	0x00000000
        /*0604*/ 	.short	0x0101
        /*0606*/ 	.byte	0xff
	.zero		1


	//   ....[80]....
        /*0608*/ 	.word	0x00005600
        /*060c*/ 	.word	0x00000003
        /*0610*/ 	.word	0x00000030
        /*0614*/ 	.short	0x010a
        /*0616*/ 	.byte	0xff
	.zero		1


	//   ....[81]....
        /*0618*/ 	.word	0x00005640
        /*061c*/ 	.word	0x000000c1
        /*0620*/ 	.word	0x000000a0
        /*0624*/ 	.short	0x010a
        /*0626*/ 	.byte	0xff
	.zero		1


	//   ....[82]....
        /*0628*/ 	.word	0x00005770
        /*062c*/ 	.word	0x00000003
        /*0630*/ 	.word	0x00000030
        /*0634*/ 	.short	0x010a
        /*0636*/ 	.byte	0xff
	.zero		1


	//   ....[83]....
        /*0638*/ 	.word	0x000058d0
        /*063c*/ 	.word	0x00000000
        /*0640*/ 	.word	0x00000000
        /*0644*/ 	.short	0x0101
        /*0646*/ 	.byte	0xff
	.zero		1


	//   ....[84]....
        /*0648*/ 	.word	0x00005930
        /*064c*/ 	.word	0x000000c1
        /*0650*/ 	.word	0x000000a0
        /*0654*/ 	.short	0x010a
        /*0656*/ 	.byte	0xff
	.zero		1


	//   ....[85]....
        /*0658*/ 	.word	0x00006ce0
        /*065c*/ 	.word	0x000000cc
        /*0660*/ 	.word	0x00000030
        /*0664*/ 	.short	0x010a
        /*0666*/ 	.byte	0xff
	.zero		1


	//   ....[86]....
        /*0668*/ 	.word	0x00006db0
        /*066c*/ 	.word	0x000000cc
        /*0670*/ 	.word	0x00000030
        /*0674*/ 	.short	0x010a
        /*0676*/ 	.byte	0xff
	.zero		1


	//   ....[87]....
        /*0678*/ 	.word	0x00006ef0
        /*067c*/ 	.word	0x00000003
        /*0680*/ 	.word	0x00000000
        /*0684*/ 	.short	0x0101
        /*0686*/ 	.byte	0xff
	.zero		1


	//   ....[88]....
        /*0688*/ 	.word	0x00008290
        /*068c*/ 	.word	0x00000000
        /*0690*/ 	.word	0x00000030
        /*0694*/ 	.short	0x010a
        /*0696*/ 	.byte	0xff
	.zero		1


	//   ....[89]....
        /*0698*/ 	.word	0x00008360
        /*069c*/ 	.word	0x00000000
        /*06a0*/ 	.word	0x00000030
        /*06a4*/ 	.short	0x010a
        /*06a6*/ 	.byte	0xff
	.zero		1


	//   ....[90]....
        /*06a8*/ 	.word	0x000084c0
        /*06ac*/ 	.word	0x00000000
        /*06b0*/ 	.word	0x00000000
        /*06b4*/ 	.short	0x0101
        /*06b6*/ 	.byte	0xff
	.zero		1


	//   ....[91]....
        /*06b8*/ 	.word	0x00009870
        /*06bc*/ 	.word	0x00000000
        /*06c0*/ 	.word	0x00000030
        /*06c4*/ 	.short	0x010a
        /*06c6*/ 	.byte	0xff
	.zero		1


	//   ....[92]....
        /*06c8*/ 	.word	0x00009940
        /*06cc*/ 	.word	0x00000000
        /*06d0*/ 	.word	0x00000030
        /*06d4*/ 	.short	0x010a
        /*06d6*/ 	.byte	0xff
	.zero		1


	//   ....[93]....
        /*06d8*/ 	.word	0x00009aa0
        /*06dc*/ 	.word	0x00000000
        /*06e0*/ 	.word	0x00000000
        /*06e4*/ 	.short	0x0101
        /*06e6*/ 	.byte	0xff
	.zero		1


	//   ....[94]....
        /*06e8*/ 	.word	0x00009f90
        /*06ec*/ 	.word	0x000000ff
        /*06f0*/ 	.word	0x00000000
        /*06f4*/ 	.short	0x0101
        /*06f6*/ 	.byte	0x05
	.zero		1


	//   ....[95]....
        /*06f8*/ 	.word	0x0000af10
        /*06fc*/ 	.word	0x00000003
        /*0700*/ 	.word	0x000000d0
        /*0704*/ 	.short	0x010a
        /*0706*/ 	.byte	0xff
	.zero		1


	//   ....[96]....
        /*0708*/ 	.word	0x0000af70
        /*070c*/ 	.word	0x00000002
        /*0710*/ 	.word	0x00000018
        /*0714*/ 	.short	0x010a
        /*0716*/ 	.byte	0xff
	.zero		1


	//   ....[97]....
        /*0718*/ 	.word	0x0000afd0
        /*071c*/ 	.word	0x00000002
        /*0720*/ 	.word	0x00000018
        /*0724*/ 	.short	0x010a
        /*0726*/ 	.byte	0xff
	.zero		1


	//   ....[98]....
        /*0728*/ 	.word	0x0000b020
        /*072c*/ 	.word	0x00000002
        /*0730*/ 	.word	0x00000080
        /*0734*/ 	.short	0x010a
        /*0736*/ 	.byte	0xff
	.zero		1


	//   ....[99]....
        /*0738*/ 	.word	0x0000b080
        /*073c*/ 	.word	0x00000000
        /*0740*/ 	.word	0x00000000
        /*0744*/ 	.short	0x010a
        /*0746*/ 	.byte	0xff
	.zero		1


	//   ....[100]....
        /*0748*/ 	.word	0x0000b0e0
        /*074c*/ 	.word	0x00000000
        /*0750*/ 	.word	0x00000000
        /*0754*/ 	.short	0x010a
        /*0756*/ 	.byte	0xff
	.zero		1


	//   ....[101]....
        /*0758*/ 	.word	0x0000b130
        /*075c*/ 	.word	0x00000000
        /*0760*/ 	.word	0x000000c0
        /*0764*/ 	.short	0x010a
        /*0766*/ 	.byte	0xff
	.zero		1


	//   ....[102]....
        /*0768*/ 	.word	0x0000b190
        /*076c*/ 	.word	0x00000000
        /*0770*/ 	.word	0x00000090
        /*0774*/ 	.short	0x010a
        /*0776*/ 	.byte	0xff
	.zero		1


	//   ....[103]....
        /*0778*/ 	.word	0x0000b1e0
        /*077c*/ 	.word	0x00000000
        /*0780*/ 	.word	0x00000080
        /*0784*/ 	.short	0x010a
        /*0786*/ 	.byte	0xff
	.zero		1


	//   ....[104]....
        /*0788*/ 	.word	0x0000b240
        /*078c*/ 	.word	0x00000000
        /*0790*/ 	.word	0x00000090
        /*0794*/ 	.short	0x010a
        /*0796*/ 	.byte	0xff
	.zero		1


	//   ....[105]....
        /*0798*/ 	.word	0x0000b290
        /*079c*/ 	.word	0x00000000
        /*07a0*/ 	.word	0x00000080
        /*07a4*/ 	.short	0x010a
        /*07a6*/ 	.byte	0xff
	.zero		1


	//   ....[106]....
        /*07a8*/ 	.word	0x0000b2f0
        /*07ac*/ 	.word	0x00000003
        /*07b0*/ 	.word	0x000000b0
        /*07b4*/ 	.short	0x010a
        /*07b6*/ 	.byte	0xff
	.zero		1


	//   ....[107]....
        /*07b8*/ 	.word	0x0000b350
        /*07bc*/ 	.word	0x00000000
        /*07c0*/ 	.word	0x00000000
        /*07c4*/ 	.short	0x010a
        /*07c6*/ 	.byte	0xff
	.zero		1


	//   ....[108]....
        /*07c8*/ 	.word	0x0000b3b0
        /*07cc*/ 	.word	0x00000000
        /*07d0*/ 	.word	0x00000000
        /*07d4*/ 	.short	0x010a
        /*07d6*/ 	.byte	0xff
	.zero		1


	//   ....[109]....
        /*07d8*/ 	.word	0x0000b410
        /*07dc*/ 	.word	0x00000000
        /*07e0*/ 	.word	0x00000000
        /*07e4*/ 	.short	0x010a
        /*07e6*/ 	.byte	0xff
	.zero		1


	//   ....[110]....
        /*07e8*/ 	.word	0x0000b460
        /*07ec*/ 	.word	0x00000000
        /*07f0*/ 	.word	0x00000080
        /*07f4*/ 	.short	0x010a
        /*07f6*/ 	.byte	0xff
	.zero		1


	//   ....[111]....
        /*07f8*/ 	.word	0x0000b4c0
        /*07fc*/ 	.word	0x00000000
        /*0800*/ 	.word	0x00000078
        /*0804*/ 	.short	0x010a
        /*0806*/ 	.byte	0xff
	.zero		1


	//   ....[112]....
        /*0808*/ 	.word	0x0000b520
        /*080c*/ 	.word	0x00000003
        /*0810*/ 	.word	0x00000050
        /*0814*/ 	.short	0x010a
        /*0816*/ 	.byte	0xff
	.zero		1


	//   ....[113]....
        /*0818*/ 	.word	0x0000b580
        /*081c*/ 	.word	0x00000003
        /*0820*/ 	.word	0x00000058
        /*0824*/ 	.short	0x010a
        /*0826*/ 	.byte	0xff
	.zero		1


	//   ....[114]....
        /*0828*/ 	.word	0x0000b5e0
        /*082c*/ 	.word	0x00000003
        /*0830*/ 	.word	0x00000060
        /*0834*/ 	.short	0x010a
        /*0836*/ 	.byte	0xff
	.zero		1


	//   ....[115]....
        /*0838*/ 	.word	0x0000b640
        /*083c*/ 	.word	0x00000003
        /*0840*/ 	.word	0x00000068
        /*0844*/ 	.short	0x010a
        /*0846*/ 	.byte	0xff
	.zero		1


	//   ....[116]....
        /*0848*/ 	.word	0x0000b6a0
        /*084c*/ 	.word	0x00000000
        /*0850*/ 	.word	0x00000050
        /*0854*/ 	.short	0x010a
        /*0856*/ 	.byte	0xff
	.zero		1


	//   ....[117]....
        /*0858*/ 	.word	0x0000b700
        /*085c*/ 	.word	0x00000000
        /*0860*/ 	.word	0x00000058
        /*0864*/ 	.short	0x010a
        /*0866*/ 	.byte	0xff
	.zero		1


	//   ....[118]....
        /*0868*/ 	.word	0x0000b760
        /*086c*/ 	.word	0x00000000
        /*0870*/ 	.word	0x00000060
        /*0874*/ 	.short	0x010a
        /*0876*/ 	.byte	0xff
	.zero		1


	//   ....[119]....
        /*0878*/ 	.word	0x0000b7b0
        /*087c*/ 	.word	0x00000000
        /*0880*/ 	.word	0x00000080
        /*0884*/ 	.short	0x010a
        /*0886*/ 	.byte	0xff
	.zero		1


	//   ....[120]....
        /*0888*/ 	.word	0x0000b800
        /*088c*/ 	.word	0x00000003
        /*0890*/ 	.word	0x00000030
        /*0894*/ 	.short	0x010a
        /*0896*/ 	.byte	0xff
	.zero		1


	//   ....[121]....
        /*0898*/ 	.word	0x0000b850
        /*089c*/ 	.word	0x000000c1
        /*08a0*/ 	.word	0x000000a0
        /*08a4*/ 	.short	0x010a
        /*08a6*/ 	.byte	0xff
	.zero		1


	//   ....[122]....
        /*08a8*/ 	.word	0x0000b8a0
        /*08ac*/ 	.word	0x000000cc
        /*08b0*/ 	.word	0x00000030
        /*08b4*/ 	.short	0x010a
        /*08b6*/ 	.byte	0xff
	.zero		1


	//   ....[123]....
        /*08b8*/ 	.word	0x0000b8f0
        /*08bc*/ 	.word	0x00000000
        /*08c0*/ 	.word	0x00000030
        /*08c4*/ 	.short	0x010a
        /*08c6*/ 	.byte	0xff
	.zero		1


	//   ....[124]....
        /*08c8*/ 	.word	0x0000b940
        /*08cc*/ 	.word	0x00000000
        /*08d0*/ 	.word	0x00000030
        /*08d4*/ 	.short	0x010a
        /*08d6*/ 	.byte	0xff
	.zero		1


	//----- nvinfo : EIATTR_NUM_MBARRIERS
	.align		4
.L_48:
        /*08d8*/ 	.byte	0x03, 0x38
        /*08da*/ 	.short	0x001c


	//----- nvinfo : EIATTR_EXIT_INSTR_OFFSETS
	.align		4
        /*08dc*/ 	.byte	0x04, 0x1c
        /*08de*/ 	.short	(.L_50 - .L_49)


	//   ....[0]....
.L_49:
        /*08e0*/ 	.word	0x00002410


	//   ....[1]....
        /*08e4*/ 	.word	0x00002900


	//   ....[2]....
        /*08e8*/ 	.word	0x00002960


	//   ....[3]....
        /*08ec*/ 	.word	0x00003730


	//   ....[4]....
        /*08f0*/ 	.word	0x00004790


	//   ....[5]....
        /*08f4*/ 	.word	0x000047d0


	//   ....[6]....
        /*08f8*/ 	.word	0x0000af00


	//----- nvinfo : EIATTR_MAX_THREADS
	.align		4
.L_50:
        /*08fc*/ 	.byte	0x04, 0x05
        /*08fe*/ 	.short	(.L_52 - .L_51)
.L_51:
        /*0900*/ 	.word	0x00000100
        /*0904*/ 	.word	0x00000001
        /*0908*/ 	.word	0x00000001


	//----- nvinfo : EIATTR_CRS_STACK_SIZE
	.align		4
.L_52:
        /*090c*/ 	.byte	0x04, 0x1e
        /*090e*/ 	.short	(.L_54 - .L_53)
.L_53:
        /*0910*/ 	.word	0x00000000


	//----- nvinfo : EIATTR_CBANK_PARAM_SIZE
	.align		4
.L_54:
        /*0914*/ 	.byte	0x03, 0x19
        /*0916*/ 	.short	0x0800


	//----- nvinfo : EIATTR_PARAM_CBANK
	.align		4
        /*0918*/ 	.byte	0x04, 0x0a
        /*091a*/ 	.short	(.L_56 - .L_55)
	.align		4
.L_55:
        /*091c*/ 	.word	index@(.nv.constant0._ZN7cutlass13device_kernelINS_4gemm6kernel13GemmUniversalIN4cute5tupleIJiiiiEEENS1_10collective13CollectiveMmaINS1_35MainloopSm100TmaUmmaWarpSpecializedILi3ELi2ELi2ENS5_IJNS4_1CILi1EEESB_SB_EEEEENS5_IJNSA_ILi128EEENSA_ILi256EEESE_EEENS_12float_e4m3_tENS5_IJSB_llEEESH_NS5_IJlSB_lEEENS4_8TiledMMAINS4_8MMA_AtomIJNS4_10MMA_TraitsINS4_19SM100_MMA_F8F6F4_SSEJSH_SH_fSE_SF_NS4_17integral_constantINS4_4UMMA5MajorELSQ_1EEENSO_ISQ_LSQ_0EEENSO_INSP_7ScaleInELST_0EEESU_EEEEEENS4_6LayoutISC_NS5_IJNSA_ILi0EEESY_SY_EEEEENS5_IJNS4_10UnderscoreES11_S11_EEEEENS4_13SM90_TMA_LOADENS4_14ComposedLayoutINS4_7SwizzleILi3ELi4ELi3EEENS4_18smem_ptr_flag_bitsILi8EEENSX_INS5_IJSE_NSA_ILi8EEEEEENS5_IJSB_SE_EEEEEEEvNS4_8identityES14_NS15_IS17_S19_NSX_INS5_IJS1A_SE_EEENS5_IJSE_SB_EEEEEEEvS1F_EENS_8epilogue10collective18CollectiveEpilogueINS1L_23Sm100TmaWarpSpecializedILi4ELi2ELi64ELb0ELb0EEEJSG_NS5_IJNSX_ISE_SB_EENSX_INSA_ILi64EEESB_EEEEESH_SJ_SH_SJ_NS1L_6fusion15FusionCallbacksIS1P_NS1U_17LinearCombinationISH_fSH_fLNS_15FloatRoundStyleE2EEESG_S1T_JEEENS4_5SM1004TMEM4LOAD26SM100_TMEM_LOAD_32dp32b64xES14_NS15_INS16_ILi2ELi4ELi3EEES19_NSX_INS5_IJS1A_S1R_EEENS5_IJS1R_SB_EEEEEEENS4_39AutoVectorizingCopyWithAssumedAlignmentILi128EEENS4_14SM90_TMA_STOREES28_S2A_S2A_EEEvvEEEEvNT_6ParamsE)
        /*0920*/ 	.short	0x0380
        /*0922*/ 	.short	0x0800


	//----- nvinfo : EIATTR_SW_WAR
	.align		4
.L_56:
        /*0924*/ 	.byte	0x04, 0x36
        /*0926*/ 	.short	(.L_58 - .L_57)
.L_57:
        /*0928*/ 	.word	0x00000008
.L_58:


//--------------------- .nv.callgraph             --------------------------
	.section	.nv.callgraph,"",@"SHT_CUDA_CALLGRAPH"
	.align	4
	.sectionentsize	8
	.align		4
        /*0000*/ 	.word	0x00000000
	.align		4
        /*0004*/ 	.word	0xffffffff
	.align		4
        /*0008*/ 	.word	index@(_ZN7cutlass13device_kernelINS_4gemm6kernel13GemmUniversalIN4cute5tupleIJiiiiEEENS1_10collective13CollectiveMmaINS1_35MainloopSm100TmaUmmaWarpSpecializedILi3ELi2ELi2ENS5_IJNS4_1CILi1EEESB_SB_EEEEENS5_IJNSA_ILi128EEENSA_ILi256EEESE_EEENS_12float_e4m3_tENS5_IJSB_llEEESH_NS5_IJlSB_lEEENS4_8TiledMMAINS4_8MMA_AtomIJNS4_10MMA_TraitsINS4_19SM100_MMA_F8F6F4_SSEJSH_SH_fSE_SF_NS4_17integral_constantINS4_4UMMA5MajorELSQ_1EEENSO_ISQ_LSQ_0EEENSO_INSP_7ScaleInELST_0EEESU_EEEEEENS4_6LayoutISC_NS5_IJNSA_ILi0EEESY_SY_EEEEENS5_IJNS4_10UnderscoreES11_S11_EEEEENS4_13SM90_TMA_LOADENS4_14ComposedLayoutINS4_7SwizzleILi3ELi4ELi3EEENS4_18smem_ptr_flag_bitsILi8EEENSX_INS5_IJSE_NSA_ILi8EEEEEENS5_IJSB_SE_EEEEEEEvNS4_8identityES14_NS15_IS17_S19_NSX_INS5_IJS1A_SE_EEENS5_IJSE_SB_EEEEEEEvS1F_EENS_8epilogue10collective18CollectiveEpilogueINS1L_23Sm100TmaWarpSpecializedILi4ELi2ELi64ELb0ELb0EEEJSG_NS5_IJNSX_ISE_SB_EENSX_INSA_ILi64EEESB_EEEEESH_SJ_SH_SJ_NS1L_6fusion15FusionCallbacksIS1P_NS1U_17LinearCombinationISH_fSH_fLNS_15FloatRoundStyleE2EEESG_S1T_JEEENS4_5SM1004TMEM4LOAD26SM100_TMEM_LOAD_32dp32b64xES14_NS15_INS16_ILi2ELi4ELi3EEES19_NSX_INS5_IJS1A_S1R_EEENS5_IJS1R_SB_EEEEEEENS4_39AutoVectorizingCopyWithAssumedAlignmentILi128EEENS4_14SM90_TMA_STOREES28_S2A_S2A_EEEvvEEEEvNT_6ParamsE)
	.align		4
        /*000c*/ 	.word	index@(__assertfail)
	.align		4
        /*0010*/ 	.word	0x00000000
	.align		4
        /*0014*/ 	.word	0xfffffffe
	.align		4
        /*0018*/ 	.word	0x00000000
	.align		4
        /*001c*/ 	.word	0xfffffffd
	.align		4
        /*0020*/ 	.word	0x00000000
	.align		4
        /*0024*/ 	.word	0xfffffffc


//--------------------- .nv.constant4             --------------------------
	.section	.nv.constant4,"a",@progbits
	.align	8
	.align		8
.nv.constant4:
        /*0000*/ 	.dword	__assertfail
	.align		8
        /*0008*/ 	.dword	__unnamed_1
	.align		8
        /*0010*/ 	.dword	__unnamed_2
	.align		8
        /*0018*/ 	.dword	__unnamed_3
	.align		8
        /*0020*/ 	.dword	_ZN40_INTERNAL_25aaeda1_4_k_cu_05779208_269794cuda3std3__45__cpo5beginE
	.align		8
        /*0028*/ 	.dword	_ZN40_INTERNAL_25aaeda1_4_k_cu_05779208_269794cuda3std3__45__cpo3endE
	.align		8
        /*0030*/ 	.dword	_ZN40_INTERNAL_25aaeda1_4_k_cu_05779208_269794cuda3std3__45__cpo6cbeginE
	.align		8
        /*0038*/ 	.dword	_ZN40_INTERNAL_25aaeda1_4_k_cu_05779208_269794cuda3std3__45__cpo4cendE
	.align		8
        /*0040*/ 	.dword	_ZN40_INTERNAL_25aaeda1_4_k_cu_05779208_269794cuda3std3__442_GLOBAL__N__25aaeda1_4_k_cu_05779208_269796ignoreE
	.align		8
        /*0048*/ 	.dword	_ZN40_INTERNAL_25aaeda1_4_k_cu_05779208_269794cuda3std3__419piecewise_constructE
	.align		8
        /*0050*/ 	.dword	_ZN40_INTERNAL_25aaeda1_4_k_cu_05779208_269794cuda3std3__48in_placeE
	.align		8
        /*0058*/ 	.dword	_ZN40_INTERNAL_25aaeda1_4_k_cu_05779208_269794cuda3std6ranges3__45__cpo4swapE
	.align		8
        /*0060*/ 	.dword	_ZN40_INTERNAL_25aaeda1_4_k_cu_05779208_269794cuda3std6ranges3__45__cpo9iter_moveE
	.align		8
        /*0068*/ 	.dword	_ZN40_INTERNAL_25aaeda1_4_k_cu_05779208_269794cute7productE
	.align		8
        /*0070*/ 	.dword	_ZN40_INTERNAL_25aaeda1_4_k_cu_05779208_269794cute1_E
	.align		8
        /*0078*/ 	.dword	$str$25
	.align		8
        /*0080*/ 	.dword	$str$26
	.align		8
        /*0088*/ 	.dword	$str$27
	.align		8
        /*0090*/ 	.dword	$str$28


//--------------------- .text._ZN7cutlass13device_kernelINS_4gemm6kernel13GemmUniversalIN4cute5tupleIJiiiiEEENS1_10collective13CollectiveMmaINS1_35MainloopSm100TmaUmmaWarpSpecializedILi3ELi2ELi2ENS5_IJNS4_1CILi1EEESB_SB_EEEEENS5_IJNSA_ILi128EEENSA_ILi256EEESE_EEENS_12float_e4m3_tENS5_IJSB_llEEESH_NS5_IJlSB_lEEENS4_8TiledMMAINS4_8MMA_AtomIJNS4_10MMA_TraitsINS4_19SM100_MMA_F8F6F4_SSEJSH_SH_fSE_SF_NS4_17integral_constantINS4_4UMMA5MajorELSQ_1EEENSO_ISQ_LSQ_0EEENSO_INSP_7ScaleInELST_0EEESU_EEEEEENS4_6LayoutISC_NS5_IJNSA_ILi0EEESY_SY_EEEEENS5_IJNS4_10UnderscoreES11_S11_EEEEENS4_13SM90_TMA_LOADENS4_14ComposedLayoutINS4_7SwizzleILi3ELi4ELi3EEENS4_18smem_ptr_flag_bitsILi8EEENSX_INS5_IJSE_NSA_ILi8EEEEEENS5_IJSB_SE_EEEEEEEvNS4_8identityES14_NS15_IS17_S19_NSX_INS5_IJS1A_SE_EEENS5_IJSE_SB_EEEEEEEvS1F_EENS_8epilogue10collective18CollectiveEpilogueINS1L_23Sm100TmaWarpSpecializedILi4ELi2ELi64ELb0ELb0EEEJSG_NS5_IJNSX_ISE_SB_EENSX_INSA_ILi64EEESB_EEEEESH_SJ_SH_SJ_NS1L_6fusion15FusionCallbacksIS1P_NS1U_17LinearCombinationISH_fSH_fLNS_15FloatRoundStyleE2EEESG_S1T_JEEENS4_5SM1004TMEM4LOAD26SM100_TMEM_LOAD_32dp32b64xES14_NS15_INS16_ILi2ELi4ELi3EEES19_NSX_INS5_IJS1A_S1R_EEENS5_IJS1R_SB_EEEEEEENS4_39AutoVectorizingCopyWithAssumedAlignmentILi128EEENS4_14SM90_TMA_STOREES28_S2A_S2A_EEEvvEEEEvNT_6ParamsE --------------------------
	.section	.text._ZN7cutlass13device_kernelINS_4gemm6kernel13GemmUniversalIN4cute5tupleIJiiiiEEENS1_10collective13CollectiveMmaINS1_35MainloopSm100TmaUmmaWarpSpecializedILi3ELi2ELi2ENS5_IJNS4_1CILi1EEESB_SB_EEEEENS5_IJNSA_ILi128EEENSA_ILi256EEESE_EEENS_12float_e4m3_tENS5_IJSB_llEEESH_NS5_IJlSB_lEEENS4_8TiledMMAINS4_8MMA_AtomIJNS4_10MMA_TraitsINS4_19SM100_MMA_F8F6F4_SSEJSH_SH_fSE_SF_NS4_17integral_constantINS4_4UMMA5MajorELSQ_1EEENSO_ISQ_LSQ_0EEENSO_INSP_7ScaleInELST_0EEESU_EEEEEENS4_6LayoutISC_NS5_IJNSA_ILi0EEESY_SY_EEEEENS5_IJNS4_10UnderscoreES11_S11_EEEEENS4_13SM90_TMA_LOADENS4_14ComposedLayoutINS4_7SwizzleILi3ELi4ELi3EEENS4_18smem_ptr_flag_bitsILi8EEENSX_INS5_IJSE_NSA_ILi8EEEEEENS5_IJSB_SE_EEEEEEEvNS4_8identityES14_NS15_IS17_S19_NSX_INS5_IJS1A_SE_EEENS5_IJSE_SB_EEEEEEEvS1F_EENS_8epilogue10collective18CollectiveEpilogueINS1L_23Sm100TmaWarpSpecializedILi4ELi2ELi64ELb0ELb0EEEJSG_NS5_IJNSX_ISE_SB_EENSX_INSA_ILi64EEESB_EEEEESH_SJ_SH_SJ_NS1L_6fusion15FusionCallbacksIS1P_NS1U_17LinearCombinationISH_fSH_fLNS_15FloatRoundStyleE2EEESG_S1T_JEEENS4_5SM1004TMEM4LOAD26SM100_TMEM_LOAD_32dp32b64xES14_NS15_INS16_ILi2ELi4ELi3EEES19_NSX_INS5_IJS1A_S1R_EEENS5_IJS1R_SB_EEEEEEENS4_39AutoVectorizingCopyWithAssumedAlignmentILi128EEENS4_14SM90_TMA_STOREES28_S2A_S2A_EEEvvEEEEvNT_6ParamsE,"ax",@progbits
	.align	128
.text._ZN7cutlass13device_kernelINS_4gemm6kernel13GemmUniversalIN4cute5tupleIJiiiiEEENS1_10collective13CollectiveMmaINS1_35MainloopSm100TmaUmmaWarpSpecializedILi3ELi2ELi2ENS5_IJNS4_1CILi1EEESB_SB_EEEEENS5_IJNSA_ILi128EEENSA_ILi256EEESE_EEENS_12float_e4m3_tENS5_IJSB_llEEESH_NS5_IJlSB_lEEENS4_8TiledMMAINS4_8MMA_AtomIJNS4_10MMA_TraitsINS4_19SM100_MMA_F8F6F4_SSEJSH_SH_fSE_SF_NS4_17integral_constantINS4_4UMMA5MajorELSQ_1EEENSO_ISQ_LSQ_0EEENSO_INSP_7ScaleInELST_0EEESU_EEEEEENS4_6LayoutISC_NS5_IJNSA_ILi0EEESY_SY_EEEEENS5_IJNS4_10UnderscoreES11_S11_EEEEENS4_13SM90_TMA_LOADENS4_14ComposedLayoutINS4_7SwizzleILi3ELi4ELi3EEENS4_18smem_ptr_flag_bitsILi8EEENSX_INS5_IJSE_NSA_ILi8EEEEEENS5_IJSB_SE_EEEEEEEvNS4_8identityES14_NS15_IS17_S19_NSX_INS5_IJS1A_SE_EEENS5_IJSE_SB_EEEEEEEvS1F_EENS_8epilogue10collective18CollectiveEpilogueINS1L_23Sm100TmaWarpSpecializedILi4ELi2ELi64ELb0ELb0EEEJSG_NS5_IJNSX_ISE_SB_EENSX_INSA_ILi64EEESB_EEEEESH_SJ_SH_SJ_NS1L_6fusion15FusionCallbacksIS1P_NS1U_17LinearCombinationISH_fSH_fLNS_15FloatRoundStyleE2EEESG_S1T_JEEENS4_5SM1004TMEM4LOAD26SM100_TMEM_LOAD_32dp32b64xES14_NS15_INS16_ILi2ELi4ELi3EEES19_NSX_INS5_IJS1A_S1R_EEENS5_IJS1R_SB_EEEEEEENS4_39AutoVectorizingCopyWithAssumedAlignmentILi128EEENS4_14SM90_TMA_STOREES28_S2A_S2A_EEEvvEEEEvNT_6ParamsE:
        .type           _ZN7cutlass13device_kernelINS_4gemm6kernel13GemmUniversalIN4cute5tupleIJiiiiEEENS1_10collective13CollectiveMmaINS1_35MainloopSm100TmaUmmaWarpSpecializedILi3ELi2ELi2ENS5_IJNS4_1CILi1EEESB_SB_EEEEENS5_IJNSA_ILi128EEENSA_ILi256EEESE_EEENS_12float_e4m3_tENS5_IJSB_llEEESH_NS5_IJlSB_lEEENS4_8TiledMMAINS4_8MMA_AtomIJNS4_10MMA_TraitsINS4_19SM100_MMA_F8F6F4_SSEJSH_SH_fSE_SF_NS4_17integral_constantINS4_4UMMA5MajorELSQ_1EEENSO_ISQ_LSQ_0EEENSO_INSP_7ScaleInELST_0EEESU_EEEEEENS4_6LayoutISC_NS5_IJNSA_ILi0EEESY_SY_EEEEENS5_IJNS4_10UnderscoreES11_S11_EEEEENS4_13SM90_TMA_LOADENS4_14ComposedLayoutINS4_7SwizzleILi3ELi4ELi3EEENS4_18smem_ptr_flag_bitsILi8EEENSX_INS5_IJSE_NSA_ILi8EEEEEENS5_IJSB_SE_EEEEEEEvNS4_8identityES14_NS15_IS17_S19_NSX_INS5_IJS1A_SE_EEENS5_IJSE_SB_EEEEEEEvS1F_EENS_8epilogue10collective18CollectiveEpilogueINS1L_23Sm100TmaWarpSpecializedILi4ELi2ELi64ELb0ELb0EEEJSG_NS5_IJNSX_ISE_SB_EENSX_INSA_ILi64EEESB_EEEEESH_SJ_SH_SJ_NS1L_6fusion15FusionCallbacksIS1P_NS1U_17LinearCombinationISH_fSH_fLNS_15FloatRoundStyleE2EEESG_S1T_JEEENS4_5SM1004TMEM4LOAD26SM100_TMEM_LOAD_32dp32b64xES14_NS15_INS16_ILi2ELi4ELi3EEES19_NSX_INS5_IJS1A_S1R_EEENS5_IJS1R_SB_EEEEEEENS4_39AutoVectorizingCopyWithAssumedAlignmentILi128EEENS4_14SM90_TMA_STOREES28_S2A_S2A_EEEvvEEEEvNT_6ParamsE,@function
        .size           _ZN7cutlass13device_kernelINS_4gemm6kernel13GemmUniversalIN4cute5tupleIJiiiiEEENS1_10collective13CollectiveMmaINS1_35MainloopSm100TmaUmmaWarpSpecializedILi3ELi2ELi2ENS5_IJNS4_1CILi1EEESB_SB_EEEEENS5_IJNSA_ILi128EEENSA_ILi256EEESE_EEENS_12float_e4m3_tENS5_IJSB_llEEESH_NS5_IJlSB_lEEENS4_8TiledMMAINS4_8MMA_AtomIJNS4_10MMA_TraitsINS4_19SM100_MMA_F8F6F4_SSEJSH_SH_fSE_SF_NS4_17integral_constantINS4_4UMMA5MajorELSQ_1EEENSO_ISQ_LSQ_0EEENSO_INSP_7ScaleInELST_0EEESU_EEEEEENS4_6LayoutISC_NS5_IJNSA_ILi0EEESY_SY_EEEEENS5_IJNS4_10UnderscoreES11_S11_EEEEENS4_13SM90_TMA_LOADENS4_14ComposedLayoutINS4_7SwizzleILi3ELi4ELi3EEENS4_18smem_ptr_flag_bitsILi8EEENSX_INS5_IJSE_NSA_ILi8EEEEEENS5_IJSB_SE_EEEEEEEvNS4_8identityES14_NS15_IS17_S19_NSX_INS5_IJS1A_SE_EEENS5_IJSE_SB_EEEEEEEvS1F_EENS_8epilogue10collective18CollectiveEpilogueINS1L_23Sm100TmaWarpSpecializedILi4ELi2ELi64ELb0ELb0EEEJSG_NS5_IJNSX_ISE_SB_EENSX_INSA_ILi64EEESB_EEEEESH_SJ_SH_SJ_NS1L_6fusion15FusionCallbacksIS1P_NS1U_17LinearCombinationISH_fSH_fLNS_15FloatRoundStyleE2EEESG_S1T_JEEENS4_5SM1004TMEM4LOAD26SM100_TMEM_LOAD_32dp32b64xES14_NS15_INS16_ILi2ELi4ELi3EEES19_NSX_INS5_IJS1A_S1R_EEENS5_IJS1R_SB_EEEEEEENS4_39AutoVectorizingCopyWithAssumedAlignmentILi128EEENS4_14SM90_TMA_STOREES28_S2A_S2A_EEEvvEEEEvNT_6ParamsE,(.L_x_164 - _ZN7cutlass13device_kernelINS_4gemm6kernel13GemmUniversalIN4cute5tupleIJiiiiEEENS1_10collective13CollectiveMmaINS1_35MainloopSm100TmaUmmaWarpSpecializedILi3ELi2ELi2ENS5_IJNS4_1CILi1EEESB_SB_EEEEENS5_IJNSA_ILi128EEENSA_ILi256EEESE_EEENS_12float_e4m3_tENS5_IJSB_llEEESH_NS5_IJlSB_lEEENS4_8TiledMMAINS4_8MMA_AtomIJNS4_10MMA_TraitsINS4_19SM100_MMA_F8F6F4_SSEJSH_SH_fSE_SF_NS4_17integral_constantINS4_4UMMA5MajorELSQ_1EEENSO_ISQ_LSQ_0EEENSO_INSP_7ScaleInELST_0EEESU_EEEEEENS4_6LayoutISC_NS5_IJNSA_ILi0EEESY_SY_EEEEENS5_IJNS4_10UnderscoreES11_S11_EEEEENS4_13SM90_TMA_LOADENS4_14ComposedLayoutINS4_7SwizzleILi3ELi4ELi3EEENS4_18smem_ptr_flag_bitsILi8EEENSX_INS5_IJSE_NSA_ILi8EEEEEENS5_IJSB_SE_EEEEEEEvNS4_8identityES14_NS15_IS17_S19_NSX_INS5_IJS1A_SE_EEENS5_IJSE_SB_EEEEEEEvS1F_EENS_8epilogue10collective18CollectiveEpilogueINS1L_23Sm100TmaWarpSpecializedILi4ELi2ELi64ELb0ELb0EEEJSG_NS5_IJNSX_ISE_SB_EENSX_INSA_ILi64EEESB_EEEEESH_SJ_SH_SJ_NS1L_6fusion15FusionCallbacksIS1P_NS1U_17LinearCombinationISH_fSH_fLNS_15FloatRoundStyleE2EEESG_S1T_JEEENS4_5SM1004TMEM4LOAD26SM100_TMEM_LOAD_32dp32b64xES14_NS15_INS16_ILi2ELi4ELi3EEES19_NSX_INS5_IJS1A_S1R_EEENS5_IJS1R_SB_EEEEEEENS4_39AutoVectorizingCopyWithAssumedAlignmentILi128EEENS4_14SM90_TMA_STOREES28_S2A_S2A_EEEvvEEEEvNT_6ParamsE)
        .other          _ZN7cutlass13device_kernelINS_4gemm6kernel13GemmUniversalIN4cute5tupleIJiiiiEEENS1_10collective13CollectiveMmaINS1_35MainloopSm100TmaUmmaWarpSpecializedILi3ELi2ELi2ENS5_IJNS4_1CILi1EEESB_SB_EEEEENS5_IJNSA_ILi128EEENSA_ILi256EEESE_EEENS_12float_e4m3_tENS5_IJSB_llEEESH_NS5_IJlSB_lEEENS4_8TiledMMAINS4_8MMA_AtomIJNS4_10MMA_TraitsINS4_19SM100_MMA_F8F6F4_SSEJSH_SH_fSE_SF_NS4_17integral_constantINS4_4UMMA5MajorELSQ_1EEENSO_ISQ_LSQ_0EEENSO_INSP_7ScaleInELST_0EEESU_EEEEEENS4_6LayoutISC_NS5_IJNSA_ILi0EEESY_SY_EEEEENS5_IJNS4_10UnderscoreES11_S11_EEEEENS4_13SM90_TMA_LOADENS4_14ComposedLayoutINS4_7SwizzleILi3ELi4ELi3EEENS4_18smem_ptr_flag_bitsILi8EEENSX_INS5_IJSE_NSA_ILi8EEEEEENS5_IJSB_SE_EEEEEEEvNS4_8identityES14_NS15_IS17_S19_NSX_INS5_IJS1A_SE_EEENS5_IJSE_SB_EEEEEEEvS1F_EENS_8epilogue10collective18CollectiveEpilogueINS1L_23Sm100TmaWarpSpecializedILi4ELi2ELi64ELb0ELb0EEEJSG_NS5_IJNSX_ISE_SB_EENSX_INSA_ILi64EEESB_EEEEESH_SJ_SH_SJ_NS1L_6fusion15FusionCallbacksIS1P_NS1U_17LinearCombinationISH_fSH_fLNS_15FloatRoundStyleE2EEESG_S1T_JEEENS4_5SM1004TMEM4LOAD26SM100_TMEM_LOAD_32dp32b64xES14_NS15_INS16_ILi2ELi4ELi3EEES19_NSX_INS5_IJS1A_S1R_EEENS5_IJS1R_SB_EEEEEEENS4_39AutoVectorizingCopyWithAssumedAlignmentILi128EEENS4_14SM90_TMA_STOREES28_S2A_S2A_EEEvvEEEEvNT_6ParamsE,@"STO_CUDA_ENTRY STV_DEFAULT"
_ZN7cutlass13device_kernelINS_4gemm6kernel13GemmUniversalIN4cute5tupleIJiiiiEEENS1_10collective13CollectiveMmaINS1_35MainloopSm100TmaUmmaWarpSpecializedILi3ELi2ELi2ENS5_IJNS4_1CILi1EEESB_SB_EEEEENS5_IJNSA_ILi128EEENSA_ILi256EEESE_EEENS_12float_e4m3_tENS5_IJSB_llEEESH_NS5_IJlSB_lEEENS4_8TiledMMAINS4_8MMA_AtomIJNS4_10MMA_TraitsINS4_19SM100_MMA_F8F6F4_SSEJSH_SH_fSE_SF_NS4_17integral_constantINS4_4UMMA5MajorELSQ_1EEENSO_ISQ_LSQ_0EEENSO_INSP_7ScaleInELST_0EEESU_EEEEEENS4_6LayoutISC_NS5_IJNSA_ILi0EEESY_SY_EEEEENS5_IJNS4_10UnderscoreES11_S11_EEEEENS4_13SM90_TMA_LOADENS4_14ComposedLayoutINS4_7SwizzleILi3ELi4ELi3EEENS4_18smem_ptr_flag_bitsILi8EEENSX_INS5_IJSE_NSA_ILi8EEEEEENS5_IJSB_SE_EEEEEEEvNS4_8identityES14_NS15_IS17_S19_NSX_INS5_IJS1A_SE_EEENS5_IJSE_SB_EEEEEEEvS1F_EENS_8epilogue10collective18CollectiveEpilogueINS1L_23Sm100TmaWarpSpecializedILi4ELi2ELi64ELb0ELb0EEEJSG_NS5_IJNSX_ISE_SB_EENSX_INSA_ILi64EEESB_EEEEESH_SJ_SH_SJ_NS1L_6fusion15FusionCallbacksIS1P_NS1U_17LinearCombinationISH_fSH_fLNS_15FloatRoundStyleE2EEESG_S1T_JEEENS4_5SM1004TMEM4LOAD26SM100_TMEM_LOAD_32dp32b64xES14_NS15_INS16_ILi2ELi4ELi3EEES19_NSX_INS5_IJS1A_S1R_EEENS5_IJS1R_SB_EEEEEEENS4_39AutoVectorizingCopyWithAssumedAlignmentILi128EEENS4_14SM90_TMA_STOREES28_S2A_S2A_EEEvvEEEEvNT_6ParamsE:
[----:B------:R-:W1:Y:S01]  /*0000*/  LDC R1, c[0x0][0x37c] ;  /* 0x0000df00ff017b82 */ /* 0x000e620000000800 */
[----:B------:R-:W2:Y:S01]  /*0010*/  S2R R185, SR_TID.X ;  /* 0x0000000000b97919 */ /* 0x000ea20000002100 */
[----:B------:R-:W3:Y:S01]  /*0020*/  LDCU.64 UR4, c[0x0][0x890] ;  /* 0x00011200ff0477ac */ /* 0x000ee20008000a00 */
[----:B------:R-:W-:Y:S02]  /*0030*/  PRMT R171, RZ, 0x7610, R171 ;  /* 0x00007610ffab7816 */ /* 0x000fe400000000ab */
[----:B------:R-:W-:Y:S01]  /*0040*/  ELECT P5, URZ, PT ;  /* 0x0000000000ff782f */ /* 0x000fe200038a0000 */
[----:B------:R-:W4:Y:S01]  /*0050*/  LDCU.64 UR46, c[0x0][0x358] ;  /* 0x00006b00ff2e77ac */ /* 0x000f220008000a00 */
[----:B---3--:R-:W-:-:S04]  /*0060*/  UISETP.NE.U32.AND UP0, UPT, UR4, URZ, UPT ;  /* 0x000000ff0400728c */ /* 0x008fc8000bf05070 */
[----:B------:R-:W-:Y:S01]  /*0070*/  UISETP.NE.AND.EX UP0, UPT, UR5, URZ, UPT, UP0 ;  /* 0x000000ff0500728c */ /* 0x000fe2000bf05300 */
[----:B--2---:R-:W-:-:S05]  /*0080*/  SHF.R.U32.HI R173, RZ, 0x5, R185 ;  /* 0x00000005ffad7819 */ /* 0x004fca00000116b9 */
[----:B------:R-:W2:Y:S02]  /*0090*/  SHFL.IDX PT, R0, R173, RZ, 0x1f ;  /* 0x00001fffad007589 */ /* 0x000ea400000e0000 */
[----:B--2---:R-:W-:Y:S01]  /*00a0*/  R2UR UR8, R0 ;  /* 0x00000000000872ca */ /* 0x004fe200000e0000 */
[----:B-1--4-:R-:W-:-:S14]  /*00b0*/  BRA.U UP0, `(.L_x_0) ;  /* 0x00000001002c7547 */ /* 0x012fdc000b800000 */
[----:B------:R-:W1:Y:S02]  /*00c0*/  LDCU.64 UR6, c[0x0][0x888] ;  /* 0x00011100ff0677ac */ /* 0x000e640008000a00 */
[----:B-1----:R-:W-:-:S04]  /*00d0*/  UISETP.NE.U32.AND UP0, UPT, UR6, URZ, UPT ;  /* 0x000000ff0600728c */ /* 0x002fc8000bf05070 */
[----:B------:R-:W-:-:S09]  /*00e0*/  UISETP.NE.AND.EX UP0, UPT, UR7, URZ, UPT, UP0 ;  /* 0x000000ff0700728c */ /* 0x000fd2000bf05300 */
[----:B------:R-:W-:Y:S05]  /*00f0*/  BRA.U !UP0, `(.L_x_1) ;  /* 0x0000000108107547 */ /* 0x000fea000b800000 */
[----:B------:R-:W1:Y:S02]  /*0100*/  LDC.64 R2, c[0x0][0x888] ;  /* 0x00022200ff027b82 */ /* 0x000e640000000a00 */
[----:B-1----:R1:W5:Y:S01]  /*0110*/  LDG.E R81, desc[UR46][R2.64] ;  /* 0x0000002e02517981 */ /* 0x002362000c1e1900 */
[----:B------:R-:W-:Y:S01]  /*0120*/  HFMA2 R171, -RZ, RZ, 0, 5.9604644775390625e-08 ;  /* 0x00000001ffab7431 */ /* 0x000fe200000001ff */
[----:B------:R-:W-:Y:S05]  /*0130*/  BRA `(.L_x_0) ;  /* 0x00000000000c7947 */ /* 0x000fea0003800000 */
.L_x_1:
[----:B------:R-:W1:Y:S01]  /*0140*/  LDCU UR6, c[0x0][0x880] ;  /* 0x00011000ff0677ac */ /* 0x000e620008000800 */
[----:B------:R-:W-:Y:S01]  /*0150*/  HFMA2 R171, -RZ, RZ, 0, 5.9604644775390625e-08 ;  /* 0x00000001ffab7431 */ /* 0x000fe200000001ff */
[----:B-1----:R-:W-:-:S07]  /*0160*/  MOV R81, UR6 ;  /* 0x0000000600517c02 */ /* 0x002fce0008000f00 */
.L_x_0:
[----:B------:R-:W2:Y:S02]  /*0170*/  LDCU.64 UR6, c[0x0][0x8b0] ;  /* 0x00011600ff0677ac */ /* 0x000ea40008000a00 */
[----:B--2---:R-:W-:-:S04]  /*0180*/  UISETP.NE.U32.AND UP0, UPT, UR6, URZ, UPT ;  /* 0x000000ff0600728c */ /* 0x004fc8000bf05070 */
[----:B------:R-:W-:-:S09]  /*0190*/  UISETP.NE.AND.EX UP0, UPT, UR7, URZ, UPT, UP0 ;  /* 0x000000ff0700728c */ /* 0x000fd2000bf05300 */
[----:B------:R-:W-:Y:S05]  /*01a0*/  BRA.U UP0, `(.L_x_2) ;  /* 0x0000000100247547 */ /* 0x000fea000b800000 */
[----:B------:R-:W2:Y:S02]  /*01b0*/  LDCU.64 UR6, c[0x0][0x8a8] ;  /* 0x00011500ff0677ac */ /* 0x000ea40008000a00 */
[----:B--2---:R-:W-:-:S04]  /*01c0*/  UISETP.NE.U32.AND UP0, UPT, UR6, URZ, UPT ;  /* 0x000000ff0600728c */ /* 0x004fc8000bf05070 */
[----:B------:R-:W-:-:S09]  /*01d0*/  UISETP.NE.AND.EX UP0, UPT, UR7, URZ, UPT, UP0 ;  /* 0x000000ff0700728c */ /* 0x000fd2000bf05300 */
[----:B------:R-:W-:Y:S05]  /*01e0*/  BRA.U !UP0, `(.L_x_3) ;  /* 0x00000001080c7547 */ /* 0x000fea000b800000 */
[----:B------:R-:W2:Y:S02]  /*01f0*/  LDC.64 R78, c[0x0][0x8a8] ;  /* 0x00022a00ff4e7b82 */ /* 0x000ea40000000a00 */
[----:B--2---:R2:W5:Y:S01]  /*0200*/  LDG.E R78, desc[UR46][R78.64] ;  /* 0x0000002e4e4e7981 */ /* 0x004562000c1e1900 */
[----:B------:R-:W-:Y:S05]  /*0210*/  BRA `(.L_x_2) ;  /* 0x0000000000087947 */ /* 0x000fea0003800000 */
.L_x_3:
[----:B------:R-:W2:Y:S02]  /*0220*/  LDCU UR6, c[0x0][0x8a0] ;  /* 0x00011400ff0677ac */ /* 0x000ea40008000800 */
[----:B--2---:R-:W-:Y:S02]  /*0230*/  MOV R78, UR6 ;  /* 0x00000006004e7c02 */ /* 0x004fe40008000f00 */
.L_x_2:
[----:B------:R-:W-:Y:S01]  /*0240*/  IMAD.U32 R0, RZ, RZ, UR8 ;  /* 0x00000008ff007e24 */ /* 0x000fe2000f8e00ff */
[----:B------:R-:W-:Y:S04]  /*0250*/  BSSY.RECONVERGENT B0, `(.L_x_4) ;  /* 0x000000c000007945 */ /* 0x000fe80003800200 */
[C---:B------:R-:W-:Y:S02]  /*0260*/  ISETP.NE.OR P1, PT, R0.reuse, 0x1, !P5 ;  /* 0x000000010000780c */ /* 0x040fe40006f25670 */
[----:B------:R-:W-:-:S11]  /*0270*/  ISETP.NE.OR P0, PT, R0, 0x3, !P5 ;  /* 0x000000030000780c */ /* 0x000fd60006f05670 */
[----:B------:R-:W-:Y:S05]  /*0280*/  @P1 BRA `(.L_x_5) ;  /* 0x0000000000201947 */ /* 0x000fea0003800000 */
[----:B------:R-:W3:Y:S02]  /*0290*/  LDCU.64 UR6, c[0x0][0x348] ;  /* 0x00006900ff0677ac */ /* 0x000ee40008000a00 */
[----:B---3--:R-:W-:Y:S02]  /*02a0*/  UIADD3 UR10, UP1, UPT, UR6, 0x80, URZ ;  /* 0x00000080060a7890 */ /* 0x008fe4000ff3e0ff */
[----:B------:R-:W-:Y:S02]  /*02b0*/  UIADD3 UR6, UP0, UPT, UR6, 0x180, URZ ;  /* 0x0000018006067890 */ /* 0x000fe4000ff1e0ff */
[----:B------:R-:W-:Y:S02]  /*02c0*/  UIADD3.X UR11, UPT, UPT, URZ, UR7, URZ, UP1, !UPT ;  /* 0x00000007ff0b7290 */ /* 0x000fe40008ffe4ff */
[----:B------:R-:W-:-:S07]  /*02d0*/  UIADD3.X UR7, UPT, UPT, URZ, UR7, URZ, UP0, !UPT ;  /* 0x00000007ff077290 */ /* 0x000fce00087fe4ff */
[----:B------:R3:W-:Y:S02]  /*02e0*/  UTMACCTL.PF [UR10] ;  /* 0x000000000a0079b9 */ /* 0x0007e40008040000 */
[----:B------:R3:W-:Y:S02]  /*02f0*/  UTMACCTL.PF [UR6] ;  /* 0x00000000060079b9 */ /* 0x0007e40008040000 */
[----:B---3--:R-:W-:Y:S01]  /*0300*/  NOP ;  /* 0x0000000000007918 */ /* 0x008fe20000000000 */
.L_x_5:
[----:B------:R-:W-:Y:S05]  /*0310*/  BSYNC.RECONVERGENT B0 ;  /* 0x0000000000007941 */ /* 0x000fea0003800200 */
.L_x_4:
[----:B------:R-:W-:Y:S04]  /*0320*/  BSSY.RECONVERGENT B0, `(.L_x_6) ;  /* 0x000000a000007945 */ /* 0x000fe80003800200 */
        /* <DEDUP_REMOVED lines=9> */
.L_x_7:
[----:B------:R-:W-:Y:S05]  /*03c0*/  BSYNC.RECONVERGENT B0 ;  /* 0x0000000000007941 */ /* 0x000fea0003800200 */
.L_x_6:
[----:B------:R-:W3:Y:S01]  /*03d0*/  LDCU.64 UR6, c[0x0][0x888] ;  /* 0x00011100ff0677ac */ /* 0x000ee20008000a00 */
[----:B------:R-:W-:Y:S02]  /*03e0*/  UISETP.EQ.U32.AND UP1, UPT, UR4, URZ, UPT ;  /* 0x000000ff0400728c */ /* 0x000fe4000bf22070 */
[----:B------:R-:W-:Y:S02]  /*03f0*/  UPLOP3.LUT UP2, UPT, UPT, UPT, UPT, 0x80, 0x8 ;  /* 0x000000000008789c */ /* 0x000fe40003f4f070 */
[----:B---3--:R-:W-:-:S04]  /*0400*/  UISETP.NE.U32.AND UP0, UPT, UR6, URZ, UPT ;  /* 0x000000ff0600728c */ /* 0x008fc8000bf05070 */
[----:B------:R-:W-:-:S04]  /*0410*/  UISETP.NE.AND.EX UP0, UPT, UR7, URZ, UPT, UP0 ;  /* 0x000000ff0700728c */ /* 0x000fc8000bf05300 */
[----:B------:R-:W-:-:S04]  /*0420*/  UISETP.EQ.OR.EX UP3, UPT, UR5, URZ, !UP0, UP1 ;  /* 0x000000ff0500728c */ /* 0x000fc8000c762710 */
[----:B------:R-:W-:-:S05]  /*0430*/  UP2UR UR50, UPR, URZ, 0x8 ;  /* 0x00000008ff327883 */ /* 0x000fca0008000000 */
[----:B------:R-:W-:Y:S07]  /*0440*/  BRA.U !UP3, `(.L_x_8) ;  /* 0x000000010b207547 */ /* 0x000fee000b800000 */
[----:B------:R-:W-:Y:S01]  /*0450*/  UISETP.NE.U32.AND UP2, UPT, UR4, URZ, UPT ;  /* 0x000000ff0400728c */ /* 0x000fe2000bf45070 */
[----:B-----5:R-:W-:Y:S01]  /*0460*/  FSETP.NEU.AND P0, PT, R81, RZ, PT ;  /* 0x000000ff5100720b */ /* 0x020fe20003f0d000 */
[----:B------:R-:W-:Y:S02]  /*0470*/  USEL UR4, URZ, 0xffffffff, UP0 ;  /* 0xffffffffff047887 */ /* 0x000fe40008000000 */
[----:B------:R-:W-:-:S10]  /*0480*/  UISETP.NE.AND.EX UP2, UPT, UR5, URZ, UPT, UP2 ;  /* 0x000000ff0500728c */ /* 0x000fd4000bf45320 */
[----:B------:R-:W-:Y:S01]  /*0490*/  VOTEU.ANY UP1, P0 ;  /* 0x0000000000ff7886 */ /* 0x000fe20000020100 */
[----:B------:R-:W-:-:S04]  /*04a0*/  @!UP2 USEL UR4, URZ, 0xffffffff, UP1 ;  /* 0xffffffffff04a887 */ /* 0x000fc80008800000 */
[----:B------:R-:W-:-:S04]  /*04b0*/  ULOP3.LUT UR4, UR4, 0x1, URZ, 0xc0, !UPT ;  /* 0x0000000104047892 */ /* 0x000fc8000f8ec0ff */
[----:B------:R-:W-:-:S11]  /*04c0*/  UISETP.NE.U32.AND UP2, UPT, UR4, 0x1, UPT ;  /* 0x000000010400788c */ /* 0x000fd6000bf45070 */
.L_x_8:
[----:B-1----:R-:W1:Y:S01]  /*04d0*/  SHFL.IDX PT, R2, R173, RZ, 0x1f ;  /* 0x00001fffad027589 */ /* 0x002e6200000e0000 */
[----:B------:R-:W-:-:S04]  /*04e0*/  UISETP.NE.AND UP1, UPT, UR8, 0x2, UPT ;  /* 0x000000020800788c */ /* 0x000fc8000bf25270 */
[----:B------:R-:W-:Y:S01]  /*04f0*/  USEL UR6, URZ, 0x1, UP1 ;  /* 0x00000001ff067887 */ /* 0x000fe20008800000 */
[----:B-1----:R-:W-:-:S13]  /*0500*/  ISETP.NE.AND P0, PT, R2, RZ, PT ;  /* 0x000000ff0200720c */ /* 0x002fda0003f05270 */
[----:B------:R-:W-:Y:S05]  /*0510*/  @P0 BRA `(.L_x_9) ;  /* 0x0000000000400947 */ /* 0x000fea0003800000 */
[----:B------:R-:W1:Y:S01]  /*0520*/  S2UR UR5, SR_CgaCtaId ;  /* 0x00000000000579c3 */ /* 0x000e620000008800 */
[----:B------:R-:W-:Y:S01]  /*0530*/  UMOV UR7, 0x400 ;  /* 0x0000040000077882 */ /* 0x000fe20000000000 */
[----:B------:R-:W-:Y:S01]  /*0540*/  UMOV UR4, 0x1 ;  /* 0x0000000100047882 */ /* 0x000fe20000000000 */
[----:B------:R-:W-:Y:S01]  /*0550*/  ELECT P0, URZ, PT ;  /* 0x0000000000ff782f */ /* 0x000fe20003800000 */
[----:B------:R-:W-:-:S04]  /*0560*/  UIADD3 UR10, UPT, UPT, -UR4, 0x100000, URZ ;  /* 0x00100000040a7890 */ /* 0x000fc8000fffe1ff */
[----:B------:R-:W-:Y:S02]  /*0570*/  USHF.L.U32 UR11, UR10, 0xb, URZ ;  /* 0x0000000b0a0b7899 */ /* 0x000fe400080006ff */
[----:B------:R-:W-:Y:S02]  /*0580*/  USHF.L.U32 UR10, UR10, 0x1, URZ ;  /* 0x000000010a0a7899 */ /* 0x000fe400080006ff */
[----:B-1----:R-:W-:Y:S01]  /*0590*/  ULEA UR5, UR5, UR7, 0x18 ;  /* 0x0000000705057291 */ /* 0x002fe2000f8ec0ff */
[----:B------:R-:W1:Y:S11]  /*05a0*/  FENCE.VIEW.ASYNC.S ;  /* 0x00000000000073c6 */ /* 0x000e760000000000 */
[----:B-1----:R1:W3:Y:S01]  /*05b0*/  SYNCS.EXCH.64 URZ, [UR5], UR10 ;  /* 0x0000000a05ff75b2 */ /* 0x0022e20008000100 */
[----:B------:R1:W4:Y:S01]  /*05c0*/  SYNCS.EXCH.64 URZ, [UR5+0x18], UR10 ;  /* 0x0000180a05ff75b2 */ /* 0x0003220008000100 */
[----:B------:R1:W1:Y:S01]  /*05d0*/  SYNCS.EXCH.64 URZ, [UR5+0x8], UR10 ;  /* 0x0000080a05ff75b2 */ /* 0x0002620008000100 */
[----:B------:R1:W1:Y:S01]  /*05e0*/  SYNCS.EXCH.64 URZ, [UR5+0x20], UR10 ;  /* 0x0000200a05ff75b2 */ /* 0x0002620008000100 */
[----:B------:R1:W1:Y:S01]  /*05f0*/  SYNCS.EXCH.64 URZ, [UR5+0x10], UR10 ;  /* 0x0000100a05ff75b2 */ /* 0x0002620008000100 */
[----:B------:R1:W1:Y:S01]  /*0600*/  SYNCS.EXCH.64 URZ, [UR5+0x28], UR10 ;  /* 0x0000280a05ff75b2 */ /* 0x0002620008000100 */
[----:B------:R-:W-:Y:S01]  /*0610*/  NOP ;  /* 0x0000000000007918 */ /* 0x000fe20000000000 */
.L_x_9:
[----:B------:R-:W2:Y:S01]  /*0620*/  SHFL.IDX PT, R2, R173, RZ, 0x1f ;  /* 0x00001fffad027589 */ /* 0x000ea200000e0000 */
[----:B------:R-:W-:Y:S01]  /*0630*/  NOP ;  /* 0x0000000000007918 */ /* 0x000fe20000000000 */
[----:B--2---:R-:W-:-:S13]  /*0640*/  ISETP.NE.AND P0, PT, R2, 0x1, PT ;  /* 0x000000010200780c */ /* 0x004fda0003f05270 */
[----:B------:R-:W-:Y:S05]  /*0650*/  @P0 BRA `(.L_x_10) ;  /* 0x0000000000580947 */ /* 0x000fea0003800000 */
[----:B------:R-:W2:Y:S01]  /*0660*/  S2UR UR7, SR_CgaCtaId ;  /* 0x00000000000779c3 */ /* 0x000ea20000008800 */
[----:B------:R-:W-:Y:S01]  /*0670*/  UMOV UR9, 0x400 ;  /* 0x0000040000097882 */ /* 0x000fe20000000000 */
[----:B-1----:R-:W-:Y:S01]  /*0680*/  UMOV UR5, 0x20 ;  /* 0x0000002000057882 */ /* 0x002fe20000000000 */
[----:B------:R-:W-:Y:S01]  /*0690*/  UMOV UR4, 0x80 ;  /* 0x0000008000047882 */ /* 0x000fe20000000000 */
[----:B------:R-:W-:-:S04]  /*06a0*/  UIADD3 UR10, UPT, UPT, -UR5, 0x100000, URZ ;  /* 0x00100000050a7890 */ /* 0x000fc8000fffe1ff */
[----:B------:R-:W-:Y:S02]  /*06b0*/  USHF.L.U32 UR11, UR10, 0xb, URZ ;  /* 0x0000000b0a0b7899 */ /* 0x000fe400080006ff */
[----:B------:R-:W-:Y:S02]  /*06c0*/  USHF.L.U32 UR10, UR10, 0x1, URZ ;  /* 0x000000010a0a7899 */ /* 0x000fe400080006ff */
[----:B------:R-:W-:-:S04]  /*06d0*/  UIADD3 UR4, UPT, UPT, -UR4, 0x100000, URZ ;  /* 0x0010000004047890 */ /* 0x000fc8000fffe1ff */
[----:B------:R-:W-:Y:S02]  /*06e0*/  USHF.L.U32 UR5, UR4, 0xb, URZ ;  /* 0x0000000b04057899 */ /* 0x000fe400080006ff */
[----:B------:R-:W-:Y:S01]  /*06f0*/  USHF.L.U32 UR4, UR4, 0x1, URZ ;  /* 0x0000000104047899 */ /* 0x000fe200080006ff */
[----:B------:R-:W-:Y:S01]  /*0700*/  ELECT P0, URZ, PT ;  /* 0x0000000000ff782f */ /* 0x000fe20003800000 */
[----:B--2---:R-:W-:Y:S01]  /*0710*/  ULEA UR7, UR7, UR9, 0x18 ;  /* 0x0000000907077291 */ /* 0x004fe2000f8ec0ff */
[----:B------:R-:W1:Y:S11]  /*0720*/  FENCE.VIEW.ASYNC.S ;  /* 0x00000000000073c6 */ /* 0x000e760000000000 */
[----:B-1----:R2:W1:Y:S01]  /*0730*/  SYNCS.EXCH.64 URZ, [UR7+0x30], UR10 ;  /* 0x0000300a07ff75b2 */ /* 0x0024620008000100 */
[----:B------:R2:W1:Y:S01]  /*0740*/  SYNCS.EXCH.64 URZ, [UR7+0x50], UR4 ;  /* 0x0000500407ff75b2 */ /* 0x0004620008000100 */
[----:B------:R2:W1:Y:S01]  /*0750*/  SYNCS.EXCH.64 URZ, [UR7+0x38], UR10 ;  /* 0x0000380a07ff75b2 */ /* 0x0004620008000100 */
[----:B------:R2:W1:Y:S01]  /*0760*/  SYNCS.EXCH.64 URZ, [UR7+0x58], UR4 ;  /* 0x0000580407ff75b2 */ /* 0x0004620008000100 */
[----:B------:R2:W1:Y:S01]  /*0770*/  SYNCS.EXCH.64 URZ, [UR7+0x40], UR10 ;  /* 0x0000400a07ff75b2 */ /* 0x0004620008000100 */
[----:B------:R2:W1:Y:S01]  /*0780*/  SYNCS.EXCH.64 URZ, [UR7+0x60], UR4 ;  /* 0x0000600407ff75b2 */ /* 0x0004620008000100 */
[----:B------:R2:W1:Y:S01]  /*0790*/  SYNCS.EXCH.64 URZ, [UR7+0x48], UR10 ;  /* 0x0000480a07ff75b2 */ /* 0x0004620008000100 */
[----:B------:R2:W1:Y:S02]  /*07a0*/  SYNCS.EXCH.64 URZ, [UR7+0x68], UR4 ;  /* 0x0000680407ff75b2 */ /* 0x0004640008000100 */
[----:B--2---:R-:W-:Y:S01]  /*07b0*/  NOP ;  /* 0x0000000000007918 */ /* 0x004fe20000000000 */
.L_x_10:
[----:B------:R-:W2:Y:S01]  /*07c0*/  SHFL.IDX PT, R2, R173, RZ, 0x1f ;  /* 0x00001fffad027589 */ /* 0x000ea200000e0000 */
[----:B------:R-:W-:Y:S01]  /*07d0*/  NOP ;  /* 0x0000000000007918 */ /* 0x000fe20000000000 */
[----:B--2---:R-:W-:-:S13]  /*07e0*/  ISETP.NE.AND P0, PT, R2, 0x3, PT ;  /* 0x000000030200780c */ /* 0x004fda0003f05270 */
[----:B------:R-:W-:Y:S05]  /*07f0*/  @P0 BRA `(.L_x_11) ;  /* 0x0000000000300947 */ /* 0x000fea0003800000 */
[----:B-1----:R-:W1:Y:S01]  /*0800*/  S2UR UR5, SR_CgaCtaId ;  /* 0x00000000000579c3 */ /* 0x002e620000008800 */
        /* <DEDUP_REMOVED lines=8> */
[----:B-1----:R2:W1:Y:S01]  /*0890*/  SYNCS.EXCH.64 URZ, [UR5+0x70], UR10 ;  /* 0x0000700a05ff75b2 */ /* 0x0024620008000100 */
[----:B------:R2:W1:Y:S02]  /*08a0*/  SYNCS.EXCH.64 URZ, [UR5+0x78], UR10 ;  /* 0x0000780a05ff75b2 */ /* 0x0004640008000100 */
[----:B--2---:R-:W-:Y:S01]  /*08b0*/  NOP ;  /* 0x0000000000007918 */ /* 0x004fe20000000000 */
.L_x_11:
[----:B------:R-:W2:Y:S01]  /*08c0*/  SHFL.IDX PT, R2, R173, RZ, 0x1f ;  /* 0x00001fffad027589 */ /* 0x000ea200000e0000 */
[----:B------:R-:W-:Y:S01]  /*08d0*/  NOP ;  /* 0x0000000000007918 */ /* 0x000fe20000000000 */
[----:B--2---:R-:W-:-:S13]  /*08e0*/  ISETP.NE.AND P0, PT, R2, 0x4, PT ;  /* 0x000000040200780c */ /* 0x004fda0003f05270 */
[----:B------:R-:W-:Y:S05]  /*08f0*/  @P0 BRA `(.L_x_12) ;  /* 0x00000000004c0947 */ /* 0x000fea0003800000 */
[----:B-1----:R-:W1:Y:S01]  /*0900*/  S2UR UR5, SR_CgaCtaId ;  /* 0x00000000000579c3 */ /* 0x002e620000008800 */
[----:B------:R-:W-:Y:S01]  /*0910*/  UMOV UR9, 0x100 ;  /* 0x0000010000097882 */ /* 0x000fe20000000000 */
[----:B------:R-:W-:Y:S01]  /*0920*/  UMOV UR7, 0x400 ;  /* 0x0000040000077882 */ /* 0x000fe20000000000 */
[----:B------:R-:W-:Y:S01]  /*0930*/  USEL UR9, UR9, 0xe0, UP2 ;  /* 0x000000e009097887 */ /* 0x000fe20009000000 */
[----:B------:R-:W-:Y:S01]  /*0940*/  UMOV UR4, 0x1 ;  /* 0x0000000100047882 */ /* 0x000fe20000000000 */
[----:B------:R-:W-:Y:S01]  /*0950*/  ELECT P0, URZ, PT ;  /* 0x0000000000ff782f */ /* 0x000fe20003800000 */
[----:B------:R-:W-:-:S04]  /*0960*/  UIADD3 UR10, UPT, UPT, -UR4, 0x100000, URZ ;  /* 0x00100000040a7890 */ /* 0x000fc8000fffe1ff */
[----:B------:R-:W-:Y:S02]  /*0970*/  USHF.L.U32 UR11, UR10, 0xb, URZ ;  /* 0x0000000b0a0b7899 */ /* 0x000fe400080006ff */
[----:B------:R-:W-:Y:S02]  /*0980*/  USHF.L.U32 UR10, UR10, 0x1, URZ ;  /* 0x000000010a0a7899 */ /* 0x000fe400080006ff */
[----:B------:R-:W-:-:S04]  /*0990*/  UIADD3 UR12, UPT, UPT, -UR9, 0x100000, URZ ;  /* 0x00100000090c7890 */ /* 0x000fc8000fffe1ff */
[----:B------:R-:W-:Y:S02]  /*09a0*/  USHF.L.U32 UR13, UR12, 0xb, URZ ;  /* 0x0000000b0c0d7899 */ /* 0x000fe400080006ff */
[----:B------:R-:W-:Y:S02]  /*09b0*/  USHF.L.U32 UR12, UR12, 0x1, URZ ;  /* 0x000000010c0c7899 */ /* 0x000fe400080006ff */
[----:B-1----:R-:W-:Y:S01]  /*09c0*/  ULEA UR5, UR5, UR7, 0x18 ;  /* 0x0000000705057291 */ /* 0x002fe2000f8ec0ff */
[----:B------:R-:W1:Y:S11]  /*09d0*/  FENCE.VIEW.ASYNC.S ;  /* 0x00000000000073c6 */ /* 0x000e760000000000 */
[----:B-1----:R2:W1:Y:S01]  /*09e0*/  SYNCS.EXCH.64 URZ, [UR5+0x80], UR10 ;  /* 0x0000800a05ff75b2 */ /* 0x0024620008000100 */
[----:B------:R2:W1:Y:S01]  /*09f0*/  SYNCS.EXCH.64 URZ, [UR5+0x90], UR12 ;  /* 0x0000900c05ff75b2 */ /* 0x0004620008000100 */
[----:B------:R2:W1:Y:S01]  /*0a00*/  SYNCS.EXCH.64 URZ, [UR5+0x88], UR10 ;  /* 0x0000880a05ff75b2 */ /* 0x0004620008000100 */
[----:B------:R2:W1:Y:S02]  /*0a10*/  SYNCS.EXCH.64 URZ, [UR5+0x98], UR12 ;  /* 0x0000980c05ff75b2 */ /* 0x0004640008000100 */
[----:B--2---:R-:W-:Y:S01]  /*0a20*/  NOP ;  /* 0x0000000000007918 */ /* 0x004fe20000000000 */
.L_x_12:
        /* <DEDUP_REMOVED lines=20> */
[----:B------:R2:W1:Y:S02]  /*0b70*/  SYNCS.EXCH.64 URZ, [UR7+0xb8], UR4 ;  /* 0x0000b80407ff75b2 */ /* 0x0004640008000100 */
[----:B--2---:R-:W-:Y:S01]  /*0b80*/  NOP ;  /* 0x0000000000007918 */ /* 0x004fe20000000000 */
.L_x_13:
        /* <DEDUP_REMOVED lines=18> */
.L_x_14:
[----:B-1----:R-:W1:Y:S01]  /*0cb0*/  S2UR UR5, SR_CTAID.X ;  /* 0x00000000000579c3 */ /* 0x002e620000002500 */
[----:B------:R-:W-:-:S05]  /*0cc0*/  CS2R.32 R170, SR_CgaSize ;  /* 0x0000000000aa7805 */ /* 0x000fca0000008a00 */
[----:B------:R-:W-:-:S05]  /*0cd0*/  IMAD R170, R170, -0xa0, RZ ;  /* 0xffffff60aaaa7824 */ /* 0x000fca00078e02ff */
[----:B------:R-:W-:-:S14]  /*0ce0*/  R2UR UR9, R170 ;  /* 0x00000000aa0972ca */ /* 0x000fdc00000e0000 */
[----:B------:R-:W2:Y:S01]  /*0cf0*/  LDCU UR9, c[0x0][UR9+0x2b0] ;  /* 0x00005600090977ac */ /* 0x000ea20008000800 */
[----:B------:R-:W-:Y:S01]  /*0d00*/  NOP ;  /* 0x0000000000007918 */ /* 0x000fe20000000000 */
[----:B------:R-:W-:-:S05]  /*0d10*/  CS2R.32 R170, SR_CgaSize ;  /* 0x0000000000aa7805 */ /* 0x000fca0000008a00 */
[----:B------:R-:W-:-:S05]  /*0d20*/  IMAD R170, R170, -0xa0, RZ ;  /* 0xffffff60aaaa7824 */ /* 0x000fca00078e02ff */
[----:B------:R-:W-:-:S14]  /*0d30*/  R2UR UR7, R170 ;  /* 0x00000000aa0772ca */ /* 0x000fdc00000e0000 */
[----:B------:R-:W3:Y:S01]  /*0d40*/  LDCU UR7, c[0x0][UR7+0x2b4] ;  /* 0x00005680070777ac */ /* 0x000ee20008000800 */
[----:B------:R-:W4:Y:S08]  /*0d50*/  S2UR UR4, SR_CTAID.Y ;  /* 0x00000000000479c3 */ /* 0x000f300000002600 */
[----:B------:R-:W3:Y:S01]  /*0d60*/  LDC R9, c[0x0][0xb24] ;  /* 0x0002c900ff097b82 */ /* 0x000ee20000000800 */
[----:B-1----:R-:W-:-:S02]  /*0d70*/  I2FP.F32.U32 R5, UR5 ;  /* 0x0000000500057c45 */ /* 0x002fc40008201000 */
[----:B------:R-:W-:-:S05]  /*0d80*/  CS2R.32 R3, SR_CgaSize ;  /* 0x0000000000037805 */ /* 0x000fca0000008a00 */
[----:B------:R-:W-:-:S06]  /*0d90*/  IMAD R3, R3, -0xa0, RZ ;  /* 0xffffff6003037824 */ /* 0x000fcc00078e02ff */
[----:B------:R-:W1:Y:S01]  /*0da0*/  LDC R3, c[0x0][R3+0x2a0] ;  /* 0x0000a80003037b82 */ /* 0x000e620000000800 */
[----:B------:R-:W-:Y:S01]  /*0db0*/  MOV R21, UR5 ;  /* 0x0000000500157c02 */ /* 0x000fe20008000f00 */
[----:B--2---:R-:W-:Y:S01]  /*0dc0*/  FMUL R5, R5, UR9 ;  /* 0x0000000905057c20 */ /* 0x004fe20008400000 */
[----:B----4-:R-:W-:Y:S02]  /*0dd0*/  I2FP.F32.U32 R4, UR4 ;  /* 0x0000000400047c45 */ /* 0x010fe40008201000 */
[----:B------:R-:W-:-:S05]  /*0de0*/  CS2R.32 R2, SR_CgaSize ;  /* 0x0000000000027805 */ /* 0x000fca0000008a00 */
[----:B------:R-:W-:-:S06]  /*0df0*/  IMAD R2, R2, -0xa0, RZ ;  /* 0xffffff6002027824 */ /* 0x000fcc00078e02ff */
[----:B------:R-:W2:Y:S01]  /*0e00*/  LDC R2, c[0x0][R2+0x2a4] ;  /* 0x0000a90002027b82 */ /* 0x000ea20000000800 */
[----:B------:R-:W4:Y:S01]  /*0e10*/  F2I.U32.TRUNC.NTZ R170, R5 ;  /* 0x0000000500aa7305 */ /* 0x000f22000020f000 */
[----:B------:R-:W-:Y:S01]  /*0e20*/  MOV R20, UR4 ;  /* 0x0000000400147c02 */ /* 0x000fe20008000f00 */
[----:B---3--:R-:W-:-:S05]  /*0e30*/  FMUL R4, R4, UR7 ;  /* 0x0000000704047c20 */ /* 0x008fca0008400000 */
[----:B------:R-:W-:Y:S01]  /*0e40*/  BAR.SYNC.DEFER_BLOCKING 0x0 ;  /* 0x0000000000007b1d */ /* 0x000fe20000010000 */
[----:B------:R-:W-:-:S05]  /*0e50*/  ISETP.GE.AND P0, PT, R9, 0x1, PT ;  /* 0x000000010900780c */ /* 0x000fca0003f06270 */
[----:B------:R-:W3:Y:S02]  /*0e60*/  F2I.U32.TRUNC.NTZ R147, R4 ;  /* 0x0000000400937305 */ /* 0x000ee4000020f000 */
[----:B------:R-:W2:Y:S01]  /*0e70*/  S2UR UR36, SR_CTAID.Z ;  /* 0x00000000002479c3 */ /* 0x000ea20000002700 */
[----:B----4-:R-:W-:-:S05]  /*0e80*/  IADD3 R170, PT, PT, -R170, RZ, RZ ;  /* 0x000000ffaaaa7210 */ /* 0x010fca0007ffe1ff */
[----:B-1----:R-:W-:Y:S01]  /*0e90*/  IMAD R170, R3, R170, UR5 ;  /* 0x0000000503aa7e24 */ /* 0x002fe2000f8e02aa */
[----:B---3--:R-:W-:-:S05]  /*0ea0*/  IADD3 R147, PT, PT, -R147, RZ, RZ ;  /* 0x000000ff93937210 */ /* 0x008fca0007ffe1ff */
[----:B--2---:R-:W-:Y:S01]  /*0eb0*/  IMAD R147, R2, R147, UR4 ;  /* 0x0000000402937e24 */ /* 0x004fe2000f8e0293 */
[----:B------:R-:W-:Y:S06]  /*0ec0*/  @!P0 BRA `(.L_x_15) ;  /* 0x0000000000b88947 */ /* 0x000fec0003800000 */
[----:B------:R-:W1:Y:S01]  /*0ed0*/  LDC.64 R4, c[0x0][0xb18] ;  /* 0x0002c600ff047b82 */ /* 0x000e620000000a00 */
[----:B------:R-:W-:-:S07]  /*0ee0*/  ISETP.NE.AND P0, PT, R9, 0x1, PT ;  /* 0x000000010900780c */ /* 0x000fce0003f05270 */
[----:B------:R-:W2:Y:S08]  /*0ef0*/  LDC R10, c[0x0][0xb0c] ;  /* 0x0002c300ff0a7b82 */ /* 0x000eb00000000800 */
[----:B------:R-:W3:Y:S08]  /*0f00*/  LDC R11, c[0x0][0x370] ;  /* 0x0000dc00ff0b7b82 */ /* 0x000ef00000000800 */
[----:B------:R-:W4:Y:S01]  /*0f10*/  LDC R12, c[0x0][0x374] ;  /* 0x0000dd00ff0c7b82 */ /* 0x000f220000000800 */
[----:B-1----:R-:W-:-:S07]  /*0f20*/  ISETP.NE.AND P1, PT, R4, 0x1, PT ;  /* 0x000000010400780c */ /* 0x002fce0003f25270 */
[----:B------:R-:W3:Y:S01]  /*0f30*/  LDC.64 R6, c[0x0][0xb10] ;  /* 0x0002c400ff067b82 */ /* 0x000ee20000000a00 */
[----:B--2---:R-:W-:-:S07]  /*0f40*/  ISETP.NE.AND P2, PT, R10, 0x1, PT ;  /* 0x000000010a00780c */ /* 0x004fce0003f45270 */
[----:B------:R-:W1:Y:S08]  /*0f50*/  LDC R8, c[0x0][0xb20] ;  /* 0x0002c800ff087b82 */ /* 0x000e700000000800 */
[----:B------:R-:W2:Y:S01]  /*0f60*/  LDC.64 R2, c[0x0][0xb28] ;  /* 0x0002ca00ff027b82 */ /* 0x000ea20000000a00 */
[----:B----4-:R-:W-:-:S04]  /*0f70*/  IMAD.HI.U32 R13, R12, R5, RZ ;  /* 0x000000050c0d7227 */ /* 0x010fc800078e00ff */
[----:B------:R-:W-:-:S04]  /*0f80*/  IMAD.HI.U32 R5, R20, R5, RZ ;  /* 0x0000000514057227 */ /* 0x000fc800078e00ff */
[----:B---3--:R-:W-:-:S04]  /*0f90*/  IMAD.HI.U32 R14, R11, R6, RZ ;  /* 0x000000060b0e7227 */ /* 0x008fc800078e00ff */
[C---:B------:R-:W-:Y:S01]  /*0fa0*/  IMAD.HI.U32 R16, R21.reuse, R6, RZ ;  /* 0x0000000615107227 */ /* 0x040fe200078e00ff */
[-C--:B------:R-:W-:Y:S02]  /*0fb0*/  @P2 SHF.R.U32.HI R11, RZ, R7.reuse, R14 ;  /* 0x00000007ff0b2219 */ /* 0x080fe4000001160e */
[-C--:B-1----:R-:W-:Y:S02]  /*0fc0*/  @P1 SHF.R.U32.HI R12, RZ, R8.reuse, R13 ;  /* 0x00000008ff0c1219 */ /* 0x082fe4000001160d */
[----:B------:R-:W-:Y:S02]  /*0fd0*/  SHF.R.U32.HI R5, RZ, R8, R5 ;  /* 0x00000008ff057219 */ /* 0x000fe40000011605 */
[----:B------:R-:W-:Y:S02]  /*0fe0*/  SHF.R.U32.HI R16, RZ, R7, R16 ;  /* 0x00000007ff107219 */ /* 0x000fe40000011610 */
[----:B------:R-:W-:Y:S01]  /*0ff0*/  SEL R5, R20, R5, !P1 ;  /* 0x0000000514057207 */ /* 0x000fe20004800000 */
[----:B--2---:R-:W-:Y:S01]  /*1000*/  IMAD.HI.U32 R14, R12, R2, RZ ;  /* 0x000000020c0e7227 */ /* 0x004fe200078e00ff */
[----:B------:R-:W-:-:S02]  /*1010*/  SEL R7, R21, R16, !P2 ;  /* 0x0000001015077207 */ /* 0x000fc40005000000 */
[----:B------:R-:W-:Y:S01]  /*1020*/  IADD3 R13, PT, PT, -R5, RZ, RZ ;  /* 0x000000ff050d7210 */ /* 0x000fe20007ffe1ff */
[----:B------:R-:W-:Y:S01]  /*1030*/  IMAD.HI.U32 R6, R11, R2, RZ ;  /* 0x000000020b067227 */ /* 0x000fe200078e00ff */
[----:B------:R-:W-:-:S03]  /*1040*/  @P0 SHF.R.U32.HI R12, RZ, R3, R14 ;  /* 0x00000003ff0c0219 */ /* 0x000fc6000001160e */
[----:B------:R-:W-:Y:S01]  /*1050*/  IMAD R13, R4, R13, R20 ;  /* 0x0000000d040d7224 */ /* 0x000fe200078e0214 */
[----:B------:R-:W-:Y:S01]  /*1060*/  @P0 SHF.R.U32.HI R11, RZ, R3, R6 ;  /* 0x00000003ff0b0219 */ /* 0x000fe20000011606 */
[----:B------:R-:W-:-:S04]  /*1070*/  IMAD R12, R12, R9, RZ ;  /* 0x000000090c0c7224 */ /* 0x000fc800078e02ff */
[----:B------:R-:W-:Y:S01]  /*1080*/  IMAD R6, R11, R9, RZ ;  /* 0x000000090b067224 */ /* 0x000fe200078e02ff */
[----:B------:R-:W-:-:S04]  /*1090*/  ISETP.GE.AND P1, PT, R5, R12, PT ;  /* 0x0000000c0500720c */ /* 0x000fc80003f26270 */
[----:B------:R-:W-:Y:S01]  /*10a0*/  ISETP.GE.OR P1, PT, R7, R6, P1 ;  /* 0x000000060700720c */ /* 0x000fe20000f26670 */
[----:B------:R-:W-:-:S05]  /*10b0*/  IMAD.HI.U32 R6, R5, R2, RZ ;  /* 0x0000000205067227 */ /* 0x000fca00078e00ff */
[----:B------:R-:W-:-:S04]  /*10c0*/  SHF.R.U32.HI R6, RZ, R3, R6 ;  /* 0x00000003ff067219 */ /* 0x000fc80000011606 */
[----:B------:R-:W-:-:S03]  /*10d0*/  SEL R6, R5, R6, !P0 ;  /* 0x0000000605067207 */ /* 0x000fc60004000000 */
[----:B------:R-:W-:Y:S01]  /*10e0*/  @!P1 IMAD.HI.U32 R8, R7, R2, RZ ;  /* 0x0000000207089227 */ /* 0x000fe200078e00ff */
[----:B------:R-:W-:-:S04]  /*10f0*/  IADD3 R2, PT, PT, -R6, RZ, RZ ;  /* 0x000000ff06027210 */ /* 0x000fc80007ffe1ff */
[----:B------:R-:W-:Y:S01]  /*1100*/  @!P1 SHF.R.U32.HI R8, RZ, R3, R8 ;  /* 0x00000003ff089219 */ /* 0x000fe20000011608 */
[----:B------:R-:W-:-:S03]  /*1110*/  IMAD R2, R9, R2, R5 ;  /* 0x0000000209027224 */ /* 0x000fc600078e0205 */
[----:B------:R-:W-:-:S05]  /*1120*/  @!P1 SEL R3, R7, R8, !P0 ;  /* 0x0000000807039207 */ /* 0x000fca0004000000 */
[--C-:B------:R-:W-:Y:S02]  /*1130*/  @!P1 IMAD.IADD R6, R6, 0x1, -R3.reuse ;  /* 0x0000000106069824 */ /* 0x100fe400078e0a03 */
[----:B------:R-:W-:Y:S01]  /*1140*/  @!P1 IMAD R3, R2, R11, R3 ;  /* 0x0000000b02039224 */ /* 0x000fe200078e0203 */
[----:B------:R-:W-:Y:S01]  /*1150*/  IADD3 R2, PT, PT, -R7, RZ, RZ ;  /* 0x000000ff07027210 */ /* 0x000fe20007ffe1ff */
[----:B------:R-:W-:Y:S02]  /*1160*/  @!P1 IMAD R5, R6, R9, R7 ;  /* 0x0000000906059224 */ /* 0x000fe400078e0207 */
[----:B------:R-:W-:Y:S02]  /*1170*/  @!P1 IMAD.MOV.U32 R7, RZ, RZ, R3 ;  /* 0x000000ffff079224 */ /* 0x000fe400078e0003 */
[----:B------:R-:W-:Y:S02]  /*1180*/  IMAD R2, R10, R2, R21 ;  /* 0x000000020a027224 */ /* 0x000fe400078e0215 */
[----:B------:R-:W-:-:S02]  /*1190*/  IMAD R20, R5, R4, R13 ;  /* 0x0000000405147224 */ /* 0x000fc400078e020d */
[----:B------:R-:W-:Y:S02]  /*11a0*/  IMAD R21, R7, R10, R2 ;  /* 0x0000000a07157224 */ /* 0x000fe400078e0202 */
.L_x_15:
[----:B------:R-:W1:Y:S01]  /*11b0*/  LDCU UR4, c[0x0][0xb30] ;  /* 0x00016600ff0477ac */ /* 0x000e620008000800 */
[----:B------:R-:W2:Y:S08]  /*11c0*/  S2UR UR37, SR_CgaCtaId ;  /* 0x00000000002579c3 */ /* 0x000eb00000008800 */
[----:B------:R-:W3:Y:S01]  /*11d0*/  LDC R72, c[0x0][0xb24] ;  /* 0x0002c900ff487b82 */ /* 0x000ee20000000800 */
[----:B-1----:R-:W-:-:S09]  /*11e0*/  UISETP.NE.AND UP1, UPT, UR4, 0x1, UPT ;  /* 0x000000010400788c */ /* 0x002fd2000bf25270 */
[----:B--2---:R-:W-:Y:S05]  /*11f0*/  BRA.U UP1, `(.L_x_16) ;  /* 0x0000000101407547 */ /* 0x004fea000b800000 */
[----:B------:R-:W1:Y:S08]  /*1200*/  LDC.64 R4, c[0x0][0xb10] ;  /* 0x0002c400ff047b82 */ /* 0x000e700000000a00 */
[----:B------:R-:W2:Y:S08]  /*1210*/  LDC.64 R2, c[0x0][0xb18] ;  /* 0x0002c600ff027b82 */ /* 0x000eb00000000a00 */
[----:B------:R-:W4:Y:S08]  /*1220*/  LDC R6, c[0x0][0xb20] ;  /* 0x0002c800ff067b82 */ /* 0x000f300000000800 */
[----:B------:R-:W3:Y:S01]  /*1230*/  LDC R8, c[0x0][0xb0c] ;  /* 0x0002c300ff087b82 */ /* 0x000ee20000000800 */
[----:B-1----:R-:W-:-:S05]  /*1240*/  IMAD.HI.U32 R4, R21, R4, RZ ;  /* 0x0000000415047227 */ /* 0x002fca00078e00ff */
[----:B------:R-:W-:Y:S01]  /*1250*/  SHF.R.U32.HI R4, RZ, R5, R4 ;  /* 0x00000005ff047219 */ /* 0x000fe20000011604 */
[----:B--2---:R-:W-:Y:S01]  /*1260*/  IMAD.HI.U32 R3, R20, R3, RZ ;  /* 0x0000000314037227 */ /* 0x004fe200078e00ff */
[----:B------:R-:W-:-:S04]  /*1270*/  ISETP.NE.AND P0, PT, R2, 0x1, PT ;  /* 0x000000010200780c */ /* 0x000fc80003f05270 */
[----:B----4-:R-:W-:-:S04]  /*1280*/  SHF.R.U32.HI R3, RZ, R6, R3 ;  /* 0x00000006ff037219 */ /* 0x010fc80000011603 */
[----:B------:R-:W-:Y:S02]  /*1290*/  SEL R3, R20, R3, !P0 ;  /* 0x0000000314037207 */ /* 0x000fe40004000000 */
[----:B---3--:R-:W-:-:S04]  /*12a0*/  ISETP.NE.AND P1, PT, R8, 0x1, PT ;  /* 0x000000010800780c */ /* 0x008fc80003f25270 */
[----:B------:R-:W-:-:S05]  /*12b0*/  SEL R4, R21, R4, !P1 ;  /* 0x0000000415047207 */ /* 0x000fca0004800000 */
[----:B------:R-:W-:Y:S02]  /*12c0*/  IMAD.IADD R5, R3, 0x1, -R4 ;  /* 0x0000000103057824 */ /* 0x000fe400078e0a04 */
[----:B------:R-:W-:Y:S02]  /*12d0*/  IMAD.IADD R3, R4, 0x1, -R3 ;  /* 0x0000000104037824 */ /* 0x000fe400078e0a03 */
[----:B------:R-:W-:Y:S02]  /*12e0*/  IMAD R21, R5, R8, R21 ;  /* 0x0000000805157224 */ /* 0x000fe400078e0215 */
[----:B------:R-:W-:-:S07]  /*12f0*/  IMAD R20, R3, R2, R20 ;  /* 0x0000000203147224 */ /* 0x000fce00078e0214 */
.L_x_16:
[----:B------:R-:W-:Y:S01]  /*1300*/  BAR.SYNC.DEFER_BLOCKING 0x0 ;  /* 0x0000000000007b1d */ /* 0x000fe20000010000 */
[----:B------:R-:W-:Y:S01]  /*1310*/  UISETP.NE.AND UP1, UPT, UR8, 0x2, UPT ;  /* 0x000000020800788c */ /* 0x000fe2000bf25270 */
[----:B------:R-:W-:Y:S02]  /*1320*/  ISETP.NE.OR P5, PT, R0, 0x2, !P5 ;  /* 0x000000020000780c */ /* 0x000fe40006fa5670 */
[----:B------:R-:W-:-:S06]  /*1330*/  LOP3.LUT R2, R185, 0x1f, RZ, 0xc0, !PT ;  /* 0x0000001fb9027812 */ /* 0x000fcc00078ec0ff */
[----:B------:R-:W-:Y:S05]  /*1340*/  BRA.U UP1, `(.L_x_17) ;  /* 0x0000001101387547 */ /* 0x000fea000b800000 */
[----:B------:R-:W1:Y:S01]  /*1350*/  LDCU UR13, c[0x0][0x38c] ;  /* 0x00007180ff0d77ac */ /* 0x000e620008000800 */
[----:B------:R-:W2:Y:S01]  /*1360*/  LDC R9, c[0x0][0x370] ;  /* 0x0000dc00ff097b82 */ /* 0x000ea20000000800 */
[----:B------:R-:W-:Y:S01]  /*1370*/  PLOP3.LUT P1, PT, PT, PT, UP2, 0x80, 0x8 ;  /* 0x000000000008781c */ /* 0x000fe20003f2f028 */
[----:B------:R-:W-:Y:S01]  /*1380*/  IMAD.MOV.U32 R15, RZ, RZ, 0x1 ;  /* 0x00000001ff0f7424 */ /* 0x000fe200078e00ff */
[----:B------:R-:W-:Y:S01]  /*1390*/  ISETP.EQ.OR P4, PT, R2, RZ, P5 ;  /* 0x000000ff0200720c */ /* 0x000fe20002f82670 */
[----:B------:R-:W-:Y:S01]  /*13a0*/  IMAD.MOV.U32 R14, RZ, RZ, RZ ;  /* 0x000000ffff0e7224 */ /* 0x000fe200078e00ff */
[----:B------:R-:W-:Y:S02]  /*13b0*/  PLOP3.LUT P1, PT, P1, PT, PT, 0x8, 0x80 ;  /* 0x000000000080781c */ /* 0x000fe40000f2e170 */
[----:B------:R-:W-:Y:S01]  /*13c0*/  CS2R R12, SRZ ;  /* 0x00000000000c7805 */ /* 0x000fe2000001ff00 */
[----:B------:R-:W-:Y:S01]  /*13d0*/  IMAD.MOV.U32 R10, RZ, RZ, 0x1 ;  /* 0x00000001ff0a7424 */ /* 0x000fe200078e00ff */
[----:B------:R-:W4:Y:S01]  /*13e0*/  LDC R0, c[0x0][0x374] ;  /* 0x0000dd00ff007b82 */ /* 0x000f220000000800 */
[----:B------:R-:W2:Y:S01]  /*13f0*/  LDCU.64 UR22, c[0x0][0x348] ;  /* 0x00006900ff1677ac */ /* 0x000ea20008000a00 */
[----:B------:R-:W-:Y:S01]  /*1400*/  UMOV UR6, URZ ;  /* 0x000000ff00067c82 */ /* 0x000fe20008000000 */
[----:B-1----:R-:W-:-:S04]  /*1410*/  UIADD3 UR5, UPT, UPT, UR13, 0x7f, URZ ;  /* 0x0000007f0d057890 */ /* 0x002fc8000fffe0ff */
[----:B------:R-:W-:-:S04]  /*1420*/  USHF.R.S32.HI UR4, URZ, 0x1f, UR5 ;  /* 0x0000001fff047899 */ /* 0x000fc80008011405 */
[----:B------:R-:W-:-:S04]  /*1430*/  ULEA.HI UR4, UR4, UR5, URZ, 0x7 ;  /* 0x0000000504047291 */ /* 0x000fc8000f8f38ff */
[----:B------:R-:W-:Y:S02]  /*1440*/  USHF.R.S32.HI UR15, URZ, 0x7, UR4 ;  /* 0x00000007ff0f7899 */ /* 0x000fe40008011404 */
[----:B------:R-:W-:Y:S02]  /*1450*/  UIADD3 UR4, UPT, UPT, UR13, -0x1, URZ ;  /* 0xffffffff0d047890 */ /* 0x000fe4000fffe0ff */
[----:B------:R-:W-:Y:S02]  /*1460*/  UISETP.LT.U32.AND UP0, UPT, UR15, 0x3, UPT ;  /* 0x000000030f00788c */ /* 0x000fe4000bf01070 */
[----:B------:R-:W-:Y:S02]  /*1470*/  UISETP.GE.U32.AND UP1, UPT, UR4, -0xff, UPT ;  /* 0xffffff010400788c */ /* 0x000fe4000bf26070 */
[----:B------:R-:W-:Y:S02]  /*1480*/  USEL UR14, UR15, 0x3, UP0 ;  /* 0x000000030f0e7887 */ /* 0x000fe40008000000 */
[----:B------:R-:W-:-:S02]  /*1490*/  UIADD3 UR13, UPT, UPT, UR13, 0xfe, URZ ;  /* 0x000000fe0d0d7890 */ /* 0x000fc4000fffe0ff */
[----:B------:R-:W-:Y:S02]  /*14a0*/  UIADD3 UR5, UPT, UPT, UR14, -0x1, URZ ;  /* 0xffffffff0e057890 */ /* 0x000fe4000fffe0ff */
[----:B------:R-:W-:-:S03]  /*14b0*/  UIADD3 UR7, UPT, UPT, UR15, -UR14, URZ ;  /* 0x8000000e0f077290 */ /* 0x000fc6000fffe0ff */
[----:B------:R-:W-:-:S04]  /*14c0*/  @UP1 UIADD3 UR5, UPT, UPT, UR14, URZ, URZ ;  /* 0x000000ff0e051290 */ /* 0x000fc8000fffe0ff */
[----:B--2---:R-:W-:-:S12]  /*14d0*/  UIADD3 UR5, UPT, UPT, UR5, 0x1, URZ ;  /* 0x0000000105057890 */ /* 0x004fd8000fffe0ff */
.L_x_35:
[----:B------:R-:W-:Y:S01]  /*14e0*/  UISETP.NE.AND UP0, UPT, UR37, URZ, UPT ;  /* 0x000000ff2500728c */ /* 0x000fe2000bf05270 */
[----:B------:R-:W1:Y:S08]  /*14f0*/  S2UR UR37, SR_CgaCtaId ;  /* 0x00000000002579c3 */ /* 0x000e700000008800 */
[----:B------:R-:W-:Y:S05]  /*1500*/  BRA.U UP0, `(.L_x_18) ;  /* 0x0000000100347547 */ /* 0x000fea000b800000 */
[----:B------:R-:W2:Y:S01]  /*1510*/  S2R R2, SR_CgaCtaId ;  /* 0x0000000000027919 */ /* 0x000ea20000008800 */
[----:B------:R-:W-:-:S04]  /*1520*/  MOV R3, 0x400 ;  /* 0x0000040000037802 */ /* 0x000fc80000000f00 */
[----:B--2---:R-:W-:Y:S02]  /*1530*/  LEA R3, R2, R3, 0x18 ;  /* 0x0000000302037211 */ /* 0x004fe400078ec0ff */
[----:B------:R-:W-:-:S03]  /*1540*/  SHF.L.U32 R2, R10, 0x1f, RZ ;  /* 0x0000001f0a027819 */ /* 0x000fc600000006ff */
[----:B------:R-:W-:-:S04]  /*1550*/  IMAD R3, R12, 0x8, R3 ;  /* 0x000000080c037824 */ /* 0x000fc800078e0203 */
[----:B------:R-:W2:Y:S02]  /*1560*/  SYNCS.PHASECHK.TRANS64.TRYWAIT P0, [R3+URZ+0xd0], R2 ;  /* 0x0000d002030075a7 */ /* 0x000ea400080011ff */
[----:B--2---:R-:W-:Y:S05]  /*1570*/  @!P0 BRA `(.L_x_19) ;  /* 0x0000009800648947 */ /* 0x004fea0003800000 */
.L_x_125:
[----:B------:R-:W-:Y:S01]  /*1580*/  VIADD R12, R12, 0x1 ;  /* 0x000000010c0c7836 */ /* 0x000fe20000000000 */
[----:B------:R2:W-:Y:S04]  /*1590*/  SYNCS.ARRIVE.TRANS64.A1T0 RZ, [R3+URZ+0xc0], RZ ;  /* 0x0000c0ff03ff79a7 */ /* 0x0005e800081000ff */
[----:B------:R-:W-:-:S04]  /*15a0*/  ISETP.NE.AND P0, PT, R12, 0x2, PT ;  /* 0x000000020c00780c */ /* 0x000fc80003f05270 */
[----:B------:R-:W-:Y:S02]  /*15b0*/  SEL R12, R12, RZ, P0 ;  /* 0x000000ff0c0c7207 */ /* 0x000fe40000000000 */
[----:B--2---:R-:W-:-:S04]  /*15c0*/  SEL R3, RZ, 0x1, P0 ;  /* 0x00000001ff037807 */ /* 0x004fc80000000000 */
[----:B------:R-:W-:-:S07]  /*15d0*/  LOP3.LUT R10, R10, R3, RZ, 0x3c, !PT ;  /* 0x000000030a0a7212 */ /* 0x000fce00078e3cff */
.L_x_18:
[----:B------:R-:W-:Y:S01]  /*15e0*/  UMOV UR4, 0x400 ;  /* 0x0000040000047882 */ /* 0x000fe20000000000 */
[----:B------:R-:W-:Y:S01]  /*15f0*/  SHF.L.U32 R2, R15, 0x1f, RZ ;  /* 0x0000001f0f027819 */ /* 0x000fe200000006ff */
[----:B-1----:R-:W-:Y:S01]  /*1600*/  ULEA UR4, UR37, UR4, 0x18 ;  /* 0x0000000425047291 */ /* 0x002fe2000f8ec0ff */
[----:B------:R-:W-:Y:S01]  /*1610*/  R2UR UR34, R21 ;  /* 0x00000000152272ca */ /* 0x000fe200000e0000 */
[----:B------:R-:W-:Y:S01]  /*1620*/  UISETP.GE.U32.AND UP0, UPT, UR13, 0xff, UPT ;  /* 0x000000ff0d00788c */ /* 0x000fe2000bf06070 */
[----:B------:R-:W-:Y:S01]  /*1630*/  R2UR UR11, R20 ;  /* 0x00000000140b72ca */ /* 0x000fe200000e0000 */
[----:B------:R-:W-:Y:S01]  /*1640*/  ULEA UR8, UR6, UR4, 0x3 ;  /* 0x0000000406087291 */ /* 0x000fe2000f8e18ff */
[----:B------:R-:W-:-:S08]  /*1650*/  UMOV UR24, URZ ;  /* 0x000000ff00187c82 */ /* 0x000fd00008000000 */
[----:B------:R1:W2:Y:S01]  /*1660*/  SYNCS.PHASECHK.TRANS64.TRYWAIT P0, [UR8+0x18], R2 ;  /* 0x00001802ff0075a7 */ /* 0x0002a20008001108 */
[----:B------:R-:W-:Y:S02]  /*1670*/  USHF.L.U32 UR34, UR34, 0x7, URZ ;  /* 0x0000000722227899 */ /* 0x000fe400080006ff */
[----:B------:R-:W-:Y:S01]  /*1680*/  USHF.L.U32 UR11, UR11, 0x8, URZ ;  /* 0x000000080b0b7899 */ /* 0x000fe200080006ff */
[----:B------:R-:W-:Y:S11]  /*1690*/  BRA.U !UP0, `(.L_x_20) ;  /* 0x0000000108a87547 */ /* 0x000ff6000b800000 */
[----:B------:R-:W-:Y:S01]  /*16a0*/  UMOV UR16, URZ ;  /* 0x000000ff00107c82 */ /* 0x000fe20008000000 */
[----:B------:R-:W-:-:S05]  /*16b0*/  UMOV UR17, UR6 ;  /* 0x0000000600117c82 */ /* 0x000fca0008000000 */
.L_x_25:
[----:B-1----:R-:W-:Y:S01]  /*16c0*/  ULEA UR33, UR17, UR4, 0x3 ;  /* 0x0000000411217291 */ /* 0x002fe2000f8e18ff */
[----:B--2---:R-:W-:Y:S01]  /*16d0*/  @!P5 MOV R3, 0xc000 ;  /* 0x0000c0000003d802 */ /* 0x004fe20000000f00 */
[----:B--2---:R-:W-:Y:S10]  /*16e0*/  @P0 BRA `(.L_x_21) ;  /* 0x00000000000c0947 */ /* 0x004ff40003800000 */
[----:B------:R-:W-:-:S04]  /*16f0*/  SHF.L.U32 R5, R15, 0x1f, RZ ;  /* 0x0000001f0f057819 */ /* 0x000fc800000006ff */
[----:B------:R-:W2:Y:S02]  /*1700*/  SYNCS.PHASECHK.TRANS64.TRYWAIT P0, [UR33+0x18], R5 ;  /* 0x00001805ff0075a7 */ /* 0x000ea40008001121 */
[----:B--2---:R-:W-:Y:S05]  /*1710*/  @!P0 BRA `(.L_x_22) ;  /* 0x0000009800108947 */ /* 0x004fea0003800000 */
.L_x_21:
[----:B------:R2:W-:Y:S01]  /*1720*/  @!P5 SYNCS.ARRIVE.TRANS64 RZ, [UR33], R3 ;  /* 0x00000003ffffd9a7 */ /* 0x0005e20008000021 */
[----:B------:R-:W-:Y:S04]  /*1730*/  BSSY.RECONVERGENT B0, `(.L_x_23) ;  /* 0x0000003000007945 */ /* 0x000fe80003800200 */
[----:B------:R-:W-:Y:S05]  /*1740*/  @P4 BRA `(.L_x_24) ;  /* 0x0000000000044947 */ /* 0x000fea0003800000 */
[----:B------:R-:W-:Y:S05]  /*1750*/  BPT.TRAP 0x1 ;  /* 0x000000040000795c */ /* 0x000fea0000300000 */
.L_x_24:
[----:B------:R-:W-:Y:S05]  /*1760*/  BSYNC.RECONVERGENT B0 ;  /* 0x0000000000007941 */ /* 0x000fea0003800200 */
.L_x_23:
[----:B------:R-:W-:Y:S02]  /*1770*/  UIADD3 UR6, UPT, UPT, UR17, 0x1, URZ ;  /* 0x0000000111067890 */ /* 0x000fe4000fffe0ff */
[----:B------:R-:W-:Y:S02]  /*1780*/  ULEA UR32, UR17, UR4, 0xe ;  /* 0x0000000411207291 */ /* 0x000fe4000f8e70ff */
[----:B------:R-:W-:Y:S02]  /*1790*/  UISETP.NE.AND UP0, UPT, UR6, 0x3, UPT ;  /* 0x000000030600788c */ /* 0x000fe4000bf05270 */
[----:B------:R-:W-:Y:S02]  /*17a0*/  UIADD3 UR26, UP1, UPT, UR22, 0x80, URZ ;  /* 0x00000080161a7890 */ /* 0x000fe4000ff3e0ff */
[----:B------:R-:W-:Y:S02]  /*17b0*/  USEL UR9, URZ, 0x1, UP0 ;  /* 0x00000001ff097887 */ /* 0x000fe40008000000 */
[----:B------:R-:W-:-:S02]  /*17c0*/  USEL UR6, UR6, URZ, UP0 ;  /* 0x000000ff06067287 */ /* 0x000fc40008000000 */
[----:B------:R-:W-:Y:S02]  /*17d0*/  UIADD3 UR20, UP0, UPT, UR22, 0x180, URZ ;  /* 0x0000018016147890 */ /* 0x000fe4000ff1e0ff */
[----:B------:R-:W-:Y:S01]  /*17e0*/  ULEA UR8, UR6, UR4, 0x3 ;  /* 0x0000000406087291 */ /* 0x000fe2000f8e18ff */
[----:B------:R-:W-:Y:S01]  /*17f0*/  LOP3.LUT R15, R15, UR9, RZ, 0x3c, !PT ;  /* 0x000000090f0f7c12 */ /* 0x000fe2000f8e3cff */
[----:B------:R-:W-:Y:S02]  /*1800*/  USHF.L.U32 UR35, UR16, 0x7, URZ ;  /* 0x0000000710237899 */ /* 0x000fe400080006ff */
[----:B------:R-:W-:Y:S01]  /*1810*/  UIADD3.X UR27, UPT, UPT, URZ, UR23, URZ, UP1, !UPT ;  /* 0x00000017ff1b7290 */ /* 0x000fe20008ffe4ff */
[----:B-1----:R-:W-:Y:S01]  /*1820*/  SHF.L.U32 R2, R15, 0x1f, RZ ;  /* 0x0000001f0f027819 */ /* 0x002fe200000006ff */
[----:B------:R-:W-:Y:S02]  /*1830*/  UIADD3 UR32, UPT, UPT, UR32, 0xc400, URZ ;  /* 0x0000c40020207890 */ /* 0x000fe4000fffe0ff */
[----:B------:R-:W-:Y:S01]  /*1840*/  UIADD3.X UR21, UPT, UPT, URZ, UR23, URZ, UP0, !UPT ;  /* 0x00000017ff157290 */ /* 0x000fe200087fe4ff */
[----:B------:R1:W1:Y:S01]  /*1850*/  SYNCS.PHASECHK.TRANS64.TRYWAIT P0, [UR8+0x18], R2 ;  /* 0x00001802ff0075a7 */ /* 0x0002620008001108 */
[----:B------:R-:W-:Y:S01]  /*1860*/  ULEA UR8, UR17, UR4, 0xf ;  /* 0x0000000411087291 */ /* 0x000fe2000f8e78ff */
[----:B------:R-:W-:Y:S01]  /*1870*/  UMOV UR18, 0x0 ;  /* 0x0000000000127882 */ /* 0x000fe20000000000 */
[----:B------:R-:W-:-:S02]  /*1880*/  UMOV UR19, 0x10000000 ;  /* 0x1000000000137882 */ /* 0x000fc40000000000 */
[----:B------:R-:W-:Y:S01]  /*1890*/  UIADD3 UR8, UPT, UPT, UR8, 0x18400, URZ ;  /* 0x0001840008087890 */ /* 0x000fe2000fffe0ff */
[----:B------:R1:W-:Y:S01]  /*18a0*/  UTMALDG.3D [UR32], [UR26], desc[UR18] ;  /* 0x000012201a0075b4 */ /* 0x0003e20008011000 */
[----:B------:R-:W-:Y:S01]  /*18b0*/  UMOV UR12, UR36 ;  /* 0x00000024000c7c82 */ /* 0x000fe20008000000 */
[----:B------:R-:W-:Y:S01]  /*18c0*/  UMOV UR9, UR33 ;  /* 0x0000002100097c82 */ /* 0x000fe20008000000 */
[----:B------:R-:W-:Y:S01]  /*18d0*/  UMOV UR10, UR35 ;  /* 0x00000023000a7c82 */ /* 0x000fe20008000000 */
[----:B------:R-:W-:Y:S01]  /*18e0*/  UIADD3 UR16, UPT, UPT, UR16, 0x1, URZ ;  /* 0x0000000110107890 */ /* 0x000fe2000fffe0ff */
[----:B------:R-:W-:Y:S01]  /*18f0*/  UMOV UR24, UR5 ;  /* 0x0000000500187c82 */ /* 0x000fe20008000000 */
[----:B------:R-:W-:Y:S02]  /*1900*/  UMOV UR17, UR6 ;  /* 0x0000000600117c82 */ /* 0x000fe40008000000 */
[----:B------:R1:W-:Y:S01]  /*1910*/  UTMALDG.3D [UR8], [UR20], desc[UR18] ;  /* 0x00001208140075b4 */ /* 0x0003e20008011000 */
[----:B------:R-:W-:-:S09]  /*1920*/  UISETP.NE.AND UP0, UPT, UR16, UR5, UPT ;  /* 0x000000051000728c */ /* 0x000fd2000bf05270 */
[----:B------:R-:W-:Y:S05]  /*1930*/  BRA.U UP0, `(.L_x_25) ;  /* 0xfffffffd00607547 */ /* 0x000fea000b83ffff */
.L_x_20:
[----:B-1----:R-:W-:Y:S01]  /*1940*/  ULEA UR8, UR6, UR4, 0x3 ;  /* 0x0000000406087291 */ /* 0x002fe2000f8e18ff */
[----:B------:R-:W-:Y:S01]  /*1950*/  SHF.L.U32 R2, R15, 0x1f, RZ ;  /* 0x0000001f0f027819 */ /* 0x000fe200000006ff */
[----:B------:R-:W-:Y:S01]  /*1960*/  @!P1 SYNCS.ARRIVE.TRANS64.A1T0 RZ, [UR4+0x78], RZ ;  /* 0x000078ffffff99a7 */ /* 0x000fe20008100004 */
[----:B------:R-:W-:-:S06]  /*1970*/  UISETP.GT.AND UP0, UPT, UR15, UR14, UPT ;  /* 0x0000000e0f00728c */ /* 0x000fcc000bf04270 */
[----:B--2---:R1:W2:Y:S03]  /*1980*/  SYNCS.PHASECHK.TRANS64.TRYWAIT P0, [UR8+0x18], R2 ;  /* 0x00001802ff0075a7 */ /* 0x0042a60008001108 */
[----:B------:R-:W-:Y:S05]  /*1990*/  BRA.U !UP0, `(.L_x_26) ;  /* 0x0000000108ac7547 */ /* 0x000fea000b800000 */
[----:B------:R-:W-:Y:S01]  /*19a0*/  UIADD3 UR21, UPT, UPT, UR7, UR24, URZ ;  /* 0x0000001807157290 */ /* 0x000fe2000fffe0ff */
[----:B------:R-:W-:-:S11]  /*19b0*/  UMOV UR25, UR6 ;  /* 0x0000000600197c82 */ /* 0x000fd60008000000 */
.L_x_31:
[----:B-1----:R-:W-:Y:S01]  /*19c0*/  ULEA UR17, UR25, UR4, 0x3 ;  /* 0x0000000419117291 */ /* 0x002fe2000f8e18ff */
[----:B--2---:R-:W-:Y:S01]  /*19d0*/  @!P5 MOV R3, 0xc000 ;  /* 0x0000c0000003d802 */ /* 0x004fe20000000f00 */
[----:B--2---:R-:W-:Y:S10]  /*19e0*/  @P0 BRA `(.L_x_27) ;  /* 0x00000000000c0947 */ /* 0x004ff40003800000 */
[----:B------:R-:W-:-:S04]  /*19f0*/  SHF.L.U32 R5, R15, 0x1f, RZ ;  /* 0x0000001f0f057819 */ /* 0x000fc800000006ff */
[----:B------:R-:W2:Y:S02]  /*1a00*/  SYNCS.PHASECHK.TRANS64.TRYWAIT P0, [UR17+0x18], R5 ;  /* 0x00001805ff0075a7 */ /* 0x000ea40008001111 */
[----:B--2---:R-:W-:Y:S05]  /*1a10*/  @!P0 BRA `(.L_x_28) ;  /* 0x0000009400688947 */ /* 0x004fea0003800000 */
.L_x_27:
[----:B------:R2:W-:Y:S01]  /*1a20*/  @!P5 SYNCS.ARRIVE.TRANS64 RZ, [UR17], R3 ;  /* 0x00000003ffffd9a7 */ /* 0x0005e20008000011 */
[----:B------:R-:W-:Y:S04]  /*1a30*/  BSSY.RECONVERGENT B0, `(.L_x_29) ;  /* 0x0000003000007945 */ /* 0x000fe80003800200 */
[----:B------:R-:W-:Y:S05]  /*1a40*/  @P4 BRA `(.L_x_30) ;  /* 0x0000000000044947 */ /* 0x000fea0003800000 */
[----:B------:R-:W-:Y:S05]  /*1a50*/  BPT.TRAP 0x1 ;  /* 0x000000040000795c */ /* 0x000fea0000300000 */
.L_x_30:
[----:B------:R-:W-:Y:S05]  /*1a60*/  BSYNC.RECONVERGENT B0 ;  /* 0x0000000000007941 */ /* 0x000fea0003800200 */
.L_x_29:
        /* <DEDUP_REMOVED lines=10> */
[----:B------:R-:W-:Y:S01]  /*1b10*/  UIADD3 UR16, UPT, UPT, UR16, 0xc400, URZ ;  /* 0x0000c40010107890 */ /* 0x000fe2000fffe0ff */
[----:B-1----:R-:W-:Y:S01]  /*1b20*/  SHF.L.U32 R2, R15, 0x1f, RZ ;  /* 0x0000001f0f027819 */ /* 0x002fe200000006ff */
[----:B------:R-:W-:Y:S02]  /*1b30*/  UIADD3.X UR31, UPT, UPT, URZ, UR23, URZ, UP1, !UPT ;  /* 0x00000017ff1f7290 */ /* 0x000fe40008ffe4ff */
[----:B------:R-:W-:Y:S01]  /*1b40*/  UIADD3.X UR29, UPT, UPT, URZ, UR23, URZ, UP0, !UPT ;  /* 0x00000017ff1d7290 */ /* 0x000fe200087fe4ff */
[----:B------:R1:W1:Y:S01]  /*1b50*/  SYNCS.PHASECHK.TRANS64.TRYWAIT P0, [UR8+0x18], R2 ;  /* 0x00001802ff0075a7 */ /* 0x0002620008001108 */
[----:B------:R-:W-:Y:S01]  /*1b60*/  ULEA UR8, UR25, UR4, 0xf ;  /* 0x0000000419087291 */ /* 0x000fe2000f8e78ff */
[----:B------:R-:W-:Y:S01]  /*1b70*/  UMOV UR26, 0x0 ;  /* 0x00000000001a7882 */ /* 0x000fe20000000000 */
[----:B------:R-:W-:-:S02]  /*1b80*/  UMOV UR27, 0x10000000 ;  /* 0x10000000001b7882 */ /* 0x000fc40000000000 */
[----:B------:R-:W-:Y:S01]  /*1b90*/  UIADD3 UR8, UPT, UPT, UR8, 0x18400, URZ ;  /* 0x0001840008087890 */ /* 0x000fe2000fffe0ff */
[----:B------:R-:W-:Y:S01]  /*1ba0*/  UMOV UR18, UR34 ;  /* 0x0000002200127c82 */ /* 0x000fe20008000000 */
[----:B------:R-:W-:Y:S01]  /*1bb0*/  UMOV UR20, UR36 ;  /* 0x0000002400147c82 */ /* 0x000fe20008000000 */
[----:B------:R-:W-:Y:S01]  /*1bc0*/  UMOV UR12, UR36 ;  /* 0x00000024000c7c82 */ /* 0x000fe20008000000 */
[----:B------:R-:W-:Y:S01]  /*1bd0*/  UMOV UR9, UR17 ;  /* 0x0000001100097c82 */ /* 0x000fe20008000000 */
[----:B------:R-:W-:Y:S01]  /*1be0*/  UMOV UR10, UR19 ;  /* 0x00000013000a7c82 */ /* 0x000fe20008000000 */
[----:B------:R1:W-:Y:S01]  /*1bf0*/  UTMALDG.3D [UR16], [UR30], desc[UR26] ;  /* 0x00001a101e0075b4 */ /* 0x0003e20008011000 */
[----:B------:R-:W-:Y:S01]  /*1c00*/  UIADD3 UR24, UPT, UPT, UR24, 0x1, URZ ;  /* 0x0000000118187890 */ /* 0x000fe2000fffe0ff */
[----:B------:R-:W-:-:S03]  /*1c10*/  UMOV UR25, UR6 ;  /* 0x0000000600197c82 */ /* 0x000fc60008000000 */
[----:B------:R-:W-:Y:S01]  /*1c20*/  UISETP.NE.AND UP0, UPT, UR24, UR21, UPT ;  /* 0x000000151800728c */ /* 0x000fe2000bf05270 */
[----:B------:R1:W-:Y:S08]  /*1c30*/  UTMALDG.3D [UR8], [UR28], desc[UR26] ;  /* 0x00001a081c0075b4 */ /* 0x0003f00008011000 */
[----:B------:R-:W-:Y:S05]  /*1c40*/  BRA.U UP0, `(.L_x_31) ;  /* 0xfffffffd005c7547 */ /* 0x000fea000b83ffff */
.L_x_26:
[C---:B-1----:R-:W-:Y:S01]  /*1c50*/  LEA R2, R14.reuse, UR4, 0x3 ;  /* 0x000000040e027c11 */ /* 0x042fe2000f8e18ff */
[----:B------:R-:W-:Y:S01]  /*1c60*/  NOP ;  /* 0x0000000000007918 */ /* 0x000fe20000000000 */
[----:B--2---:R-:W-:Y:S02]  /*1c70*/  SHF.L.U32 R3, R13, 0x1f, RZ ;  /* 0x0000001f0d037819 */ /* 0x004fe400000006ff */
[----:B------:R-:W-:Y:S02]  /*1c80*/  LEA R4, R14, UR4, 0x4 ;  /* 0x000000040e047c11 */ /* 0x000fe4000f8e20ff */
[----:B------:R-:W1:Y:S02]  /*1c90*/  SYNCS.PHASECHK.TRANS64.TRYWAIT P0, [R2+URZ+0x80], R3 ;  /* 0x00008003020075a7 */ /* 0x000e6400080011ff */
[----:B-1----:R-:W-:Y:S05]  /*1ca0*/  @!P0 BRA `(.L_x_32) ;  /* 0x0000009000dc8947 */ /* 0x002fea0003800000 */
.L_x_128:
[----:B------:R-:W2:Y:S01]  /*1cb0*/  LDS.128 R4, [R4+0xf0] ;  /* 0x0000f00004047984 */ /* 0x000ea20000000c00 */
[----:B---3--:R-:W-:Y:S01]  /*1cc0*/  ISETP.GE.AND P0, PT, R72, 0x1, PT ;  /* 0x000000014800780c */ /* 0x008fe20003f06270 */
[----:B-1----:R-:W-:Y:S01]  /*1cd0*/  VIADD R2, R2, 0x90 ;  /* 0x0000009002027836 */ /* 0x002fe20000000000 */
[----:B------:R-:W-:Y:S01]  /*1ce0*/  @!PT LDS RZ, [RZ] ;  /* 0x00000000fffff984 */ /* 0x000fe20000000800 */
[----:B------:R-:W-:Y:S01]  /*1cf0*/  @!PT LDS RZ, [RZ] ;  /* 0x00000000fffff984 */ /* 0x000fe20000000800 */
[----:B------:R-:W-:Y:S01]  /*1d00*/  @!PT LDS RZ, [RZ] ;  /* 0x00000000fffff984 */ /* 0x000fe20000000800 */
[----:B------:R-:W-:Y:S01]  /*1d10*/  @!PT LDS RZ, [RZ] ;  /* 0x00000000fffff984 */ /* 0x000fe20000000800 */
[----:B------:R1:W-:Y:S06]  /*1d20*/  MEMBAR.ALL.CTA ;  /* 0x0000000000007992 */ /* 0x0003ec0000008000 */
[----:B-1----:R-:W1:Y:S01]  /*1d30*/  FENCE.VIEW.ASYNC.S ;  /* 0x00000000000073c6 */ /* 0x002e620000000000 */
[----:B------:R-:W-:-:S04]  /*1d40*/  PRMT R2, RZ, 0x654, R2 ;  /* 0x00000654ff027816 */ /* 0x000fc80000000002 */
[----:B-1----:R1:W-:Y:S01]  /*1d50*/  SYNCS.ARRIVE.TRANS64.RED.A1T0 RZ, [R2+URZ], RZ ;  /* 0x000000ff02ff79a7 */ /* 0x0023e200081004ff */
[----:B--2---:R-:W-:-:S13]  /*1d60*/  LOP3.LUT P2, RZ, R6, 0x1, RZ, 0xc0, !PT ;  /* 0x0000000106ff7812 */ /* 0x004fda000784c0ff */
[----:B------:R-:W-:Y:S01]  /*1d70*/  @P2 SHF.R.U32.HI R3, RZ, 0x10, R5 ;  /* 0x00000010ff032819 */ /* 0x000fe20000011605 */
[----:B------:R-:W-:Y:S01]  /*1d80*/  VOTEU.ANY UP0, P2 ;  /* 0x0000000000ff7886 */ /* 0x000fe20001000100 */
[----:B------:R-:W-:Y:S02]  /*1d90*/  @P2 MOV R11, R4 ;  /* 0x00000004000b2202 */ /* 0x000fe40000000f00 */
[----:B------:R-:W-:Y:S02]  /*1da0*/  @P2 R2UR.BROADCAST UR8, R3 ;  /* 0x00000000030822ca */ /* 0x000fe400008e0000 */
[----:B------:R-:W-:-:S11]  /*1db0*/  @P2 LOP3.LUT R8, R5, 0xffff, RZ, 0xc0, !PT ;  /* 0x0000ffff05082812 */ /* 0x000fd600078ec0ff */
[----:B------:R-:W-:Y:S01]  /*1dc0*/  @UP0 UMOV UR36, UR8 ;  /* 0x0000000800240c82 */ /* 0x000fe20008000000 */
[----:B-1----:R-:W-:Y:S05]  /*1dd0*/  @!P0 BRA `(.L_x_33) ;  /* 0x0000000000b88947 */ /* 0x002fea0003800000 */
[----:B------:R-:W4:Y:S01]  /*1de0*/  LDC.64 R4, c[0x0][0xb18] ;  /* 0x0002c600ff047b82 */ /* 0x000f220000000a00 */
[----:B------:R-:W-:-:S07]  /*1df0*/  ISETP.NE.AND P3, PT, R72, 0x1, PT ;  /* 0x000000014800780c */ /* 0x000fce0003f65270 */
[----:B------:R-:W1:Y:S08]  /*1e00*/  LDC.64 R6, c[0x0][0xb10] ;  /* 0x0002c400ff067b82 */ /* 0x000e700000000a00 */
[----:B------:R-:W2:Y:S08]  /*1e10*/  LDC R16, c[0x0][0xb20] ;  /* 0x0002c800ff107b82 */ /* 0x000eb00000000800 */
[----:B------:R-:W3:Y:S01]  /*1e20*/  LDC R18, c[0x0][0xb0c] ;  /* 0x0002c300ff127b82 */ /* 0x000ee20000000800 */
[----:B----4-:R-:W-:Y:S01]  /*1e30*/  IMAD.HI.U32 R17, R0, R5, RZ ;  /* 0x0000000500117227 */ /* 0x010fe200078e00ff */
[----:B------:R-:W-:-:S03]  /*1e40*/  ISETP.NE.AND P0, PT, R4, 0x1, PT ;  /* 0x000000010400780c */ /* 0x000fc60003f05270 */
[----:B------:R-:W-:-:S03]  /*1e50*/  IMAD.HI.U32 R5, R8, R5, RZ ;  /* 0x0000000508057227 */ /* 0x000fc600078e00ff */
[----:B------:R-:W4:Y:S01]  /*1e60*/  LDC.64 R2, c[0x0][0xb28] ;  /* 0x0002ca00ff027b82 */ /* 0x000f220000000a00 */
[----:B-1----:R-:W-:-:S04]  /*1e70*/  IMAD.HI.U32 R20, R9, R6, RZ ;  /* 0x0000000609147227 */ /* 0x002fc800078e00ff */
[----:B------:R-:W-:Y:S01]  /*1e80*/  IMAD.HI.U32 R22, R11, R6, RZ ;  /* 0x000000060b167227 */ /* 0x000fe200078e00ff */
[----:B------:R-:W-:Y:S02]  /*1e90*/  SHF.R.U32.HI R20, RZ, R7, R20 ;  /* 0x00000007ff147219 */ /* 0x000fe40000011614 */
[-C--:B--2---:R-:W-:Y:S02]  /*1ea0*/  SHF.R.U32.HI R17, RZ, R16.reuse, R17 ;  /* 0x00000010ff117219 */ /* 0x084fe40000011611 */
[----:B------:R-:W-:Y:S02]  /*1eb0*/  SHF.R.U32.HI R5, RZ, R16, R5 ;  /* 0x00000010ff057219 */ /* 0x000fe40000011605 */
[----:B------:R-:W-:Y:S02]  /*1ec0*/  SEL R17, R0, R17, !P0 ;  /* 0x0000001100117207 */ /* 0x000fe40004000000 */
[----:B------:R-:W-:Y:S02]  /*1ed0*/  SHF.R.U32.HI R22, RZ, R7, R22 ;  /* 0x00000007ff167219 */ /* 0x000fe40000011616 */
[----:B---3--:R-:W-:-:S02]  /*1ee0*/  ISETP.NE.AND P1, PT, R18, 0x1, PT ;  /* 0x000000011200780c */ /* 0x008fc40003f25270 */
[----:B------:R-:W-:Y:S02]  /*1ef0*/  SEL R5, R8, R5, !P0 ;  /* 0x0000000508057207 */ /* 0x000fe40004000000 */
[----:B------:R-:W-:Y:S02]  /*1f00*/  SEL R19, R9, R20, !P1 ;  /* 0x0000001409137207 */ /* 0x000fe40004800000 */
[----:B------:R-:W-:Y:S01]  /*1f10*/  SEL R7, R11, R22, !P1 ;  /* 0x000000160b077207 */ /* 0x000fe20004800000 */
[----:B----4-:R-:W-:-:S04]  /*1f20*/  IMAD.HI.U32 R20, R17, R2, RZ ;  /* 0x0000000211147227 */ /* 0x010fc800078e00ff */
[----:B------:R-:W-:Y:S01]  /*1f30*/  IMAD.HI.U32 R6, R19, R2, RZ ;  /* 0x0000000213067227 */ /* 0x000fe200078e00ff */
[----:B------:R-:W-:-:S04]  /*1f40*/  @P3 SHF.R.U32.HI R17, RZ, R3, R20 ;  /* 0x00000003ff113219 */ /* 0x000fc80000011614 */
[----:B------:R-:W-:Y:S01]  /*1f50*/  @P3 SHF.R.U32.HI R19, RZ, R3, R6 ;  /* 0x00000003ff133219 */ /* 0x000fe20000011606 */
[----:B------:R-:W-:-:S04]  /*1f60*/  IMAD R17, R72, R17, RZ ;  /* 0x0000001148117224 */ /* 0x000fc800078e02ff */
[----:B------:R-:W-:Y:S01]  /*1f70*/  IMAD R6, R72, R19, RZ ;  /* 0x0000001348067224 */ /* 0x000fe200078e02ff */
[C---:B------:R-:W-:Y:S02]  /*1f80*/  ISETP.GE.AND P0, PT, R5.reuse, R17, PT ;  /* 0x000000110500720c */ /* 0x040fe40003f06270 */
[----:B------:R-:W-:Y:S02]  /*1f90*/  IADD3 R17, PT, PT, -R5, RZ, RZ ;  /* 0x000000ff05117210 */ /* 0x000fe40007ffe1ff */
[----:B------:R-:W-:Y:S01]  /*1fa0*/  ISETP.GE.OR P0, PT, R7, R6, P0 ;  /* 0x000000060700720c */ /* 0x000fe20000706670 */
[----:B------:R-:W-:-:S04]  /*1fb0*/  IMAD.HI.U32 R6, R5, R2, RZ ;  /* 0x0000000205067227 */ /* 0x000fc800078e00ff */
[----:B------:R-:W-:Y:S01]  /*1fc0*/  IMAD R8, R4, R17, R8 ;  /* 0x0000001104087224 */ /* 0x000fe200078e0208 */
[----:B------:R-:W-:-:S04]  /*1fd0*/  SHF.R.U32.HI R6, RZ, R3, R6 ;  /* 0x00000003ff067219 */ /* 0x000fc80000011606 */
[----:B------:R-:W-:-:S03]  /*1fe0*/  SEL R6, R5, R6, !P3 ;  /* 0x0000000605067207 */ /* 0x000fc60005800000 */
[----:B------:R-:W-:-:S04]  /*1ff0*/  @!P0 IMAD.HI.U32 R16, R7, R2, RZ ;  /* 0x0000000207108227 */ /* 0x000fc800078e00ff */
[----:B------:R-:W-:Y:S01]  /*2000*/  IMAD.MOV R2, RZ, RZ, -R6 ;  /* 0x000000ffff027224 */ /* 0x000fe200078e0a06 */
[----:B------:R-:W-:-:S03]  /*2010*/  @!P0 SHF.R.U32.HI R16, RZ, R3, R16 ;  /* 0x00000003ff108219 */ /* 0x000fc60000011610 */
[----:B------:R-:W-:Y:S01]  /*2020*/  IMAD R2, R72, R2, R5 ;  /* 0x0000000248027224 */ /* 0x000fe200078e0205 */
        /* <DEDUP_REMOVED lines=9> */
.L_x_33:
[----:B------:R-:W1:Y:S02]  /*20c0*/  LDCU UR8, c[0x0][0xb30] ;  /* 0x00016600ff0877ac */ /* 0x000e640008000800 */
[----:B-1----:R-:W-:-:S09]  /*20d0*/  UISETP.NE.AND UP0, UPT, UR8, 0x1, UPT ;  /* 0x000000010800788c */ /* 0x002fd2000bf05270 */
[----:B------:R-:W-:Y:S05]  /*20e0*/  BRA.U UP0, `(.L_x_34) ;  /* 0x0000000100407547 */ /* 0x000fea000b800000 */
[----:B------:R-:W1:Y:S08]  /*20f0*/  LDC.64 R4, c[0x0][0xb10] ;  /* 0x0002c400ff047b82 */ /* 0x000e700000000a00 */
[----:B------:R-:W2:Y:S08]  /*2100*/  LDC.64 R2, c[0x0][0xb18] ;  /* 0x0002c600ff027b82 */ /* 0x000eb00000000a00 */
[----:B------:R-:W3:Y:S08]  /*2110*/  LDC R6, c[0x0][0xb20] ;  /* 0x0002c800ff067b82 */ /* 0x000ef00000000800 */
[----:B------:R-:W4:Y:S01]  /*2120*/  LDC R16, c[0x0][0xb0c] ;  /* 0x0002c300ff107b82 */ /* 0x000f220000000800 */
[----:B-1----:R-:W-:-:S05]  /*2130*/  IMAD.HI.U32 R4, R11, R4, RZ ;  /* 0x000000040b047227 */ /* 0x002fca00078e00ff */
[----:B------:R-:W-:Y:S01]  /*2140*/  SHF.R.U32.HI R4, RZ, R5, R4 ;  /* 0x00000005ff047219 */ /* 0x000fe20000011604 */
[----:B--2---:R-:W-:Y:S01]  /*2150*/  IMAD.HI.U32 R3, R8, R3, RZ ;  /* 0x0000000308037227 */ /* 0x004fe200078e00ff */
[----:B------:R-:W-:-:S04]  /*2160*/  ISETP.NE.AND P0, PT, R2, 0x1, PT ;  /* 0x000000010200780c */ /* 0x000fc80003f05270 */
[----:B---3--:R-:W-:-:S04]  /*2170*/  SHF.R.U32.HI R3, RZ, R6, R3 ;  /* 0x00000006ff037219 */ /* 0x008fc80000011603 */
[----:B------:R-:W-:Y:S02]  /*2180*/  SEL R3, R8, R3, !P0 ;  /* 0x0000000308037207 */ /* 0x000fe40004000000 */
[----:B----4-:R-:W-:-:S04]  /*2190*/  ISETP.NE.AND P1, PT, R16, 0x1, PT ;  /* 0x000000011000780c */ /* 0x010fc80003f25270 */
[----:B------:R-:W-:-:S05]  /*21a0*/  SEL R4, R11, R4, !P1 ;  /* 0x000000040b047207 */ /* 0x000fca0004800000 */
[----:B------:R-:W-:Y:S02]  /*21b0*/  IMAD.IADD R5, R3, 0x1, -R4 ;  /* 0x0000000103057824 */ /* 0x000fe400078e0a04 */
[----:B------:R-:W-:Y:S02]  /*21c0*/  IMAD.IADD R3, R4, 0x1, -R3 ;  /* 0x0000000104037824 */ /* 0x000fe400078e0a03 */
[----:B------:R-:W-:Y:S02]  /*21d0*/  IMAD R11, R5, R16, R11 ;  /* 0x00000010050b7224 */ /* 0x000fe400078e020b */
[----:B------:R-:W-:-:S07]  /*21e0*/  IMAD R8, R3, R2, R8 ;  /* 0x0000000203087224 */ /* 0x000fce00078e0208 */
.L_x_34:
[----:B------:R-:W-:Y:S01]  /*21f0*/  VIADD R14, R14, 0x1 ;  /* 0x000000010e0e7836 */ /* 0x000fe20000000000 */
[----:B------:R-:W-:Y:S01]  /*2200*/  PLOP3.LUT P1, PT, PT, PT, PT, 0x80, 0x8 ;  /* 0x000000000008781c */ /* 0x000fe20003f2f070 */
[----:B------:R-:W-:Y:S02]  /*2210*/  IMAD.IADD R21, R11, 0x1, R170 ;  /* 0x000000010b157824 */ /* 0x000fe400078e02aa */
[----:B------:R-:W-:Y:S01]  /*2220*/  IMAD.IADD R20, R8, 0x1, R147 ;  /* 0x0000000108147824 */ /* 0x000fe200078e0293 */
[----:B------:R-:W-:-:S04]  /*2230*/  ISETP.NE.AND P0, PT, R14, 0x2, PT ;  /* 0x000000020e00780c */ /* 0x000fc80003f05270 */
[----:B------:R-:W-:Y:S02]  /*2240*/  SEL R2, RZ, 0x1, P0 ;  /* 0x00000001ff027807 */ /* 0x000fe40000000000 */
[----:B------:R-:W-:Y:S02]  /*2250*/  SEL R14, R14, RZ, P0 ;  /* 0x000000ff0e0e7207 */ /* 0x000fe40000000000 */
[----:B------:R-:W-:Y:S01]  /*2260*/  LOP3.LUT R13, R13, R2, RZ, 0x3c, !PT ;  /* 0x000000020d0d7212 */ /* 0x000fe200078e3cff */
[----:B------:R-:W-:Y:S06]  /*2270*/  @P2 BRA `(.L_x_35) ;  /* 0xfffffff000982947 */ /* 0x000fec000383ffff */
[----:B------:R-:W-:Y:S01]  /*2280*/  UIADD3 UR4, UPT, UPT, UR4, 0x18, URZ ;  /* 0x0000001804047890 */ /* 0x000fe2000fffe0ff */
[----:B------:R-:W-:-:S03]  /*2290*/  SHF.L.U32 R3, R15, 0x1f, RZ ;  /* 0x0000001f0f037819 */ /* 0x000fc600000006ff */
[----:B------:R-:W-:-:S09]  /*22a0*/  ULEA UR5, UR6, UR4, 0x3 ;  /* 0x0000000406057291 */ /* 0x000fd2000f8e18ff */
[----:B------:R-:W1:Y:S02]  /*22b0*/  SYNCS.PHASECHK.TRANS64.TRYWAIT P0, [UR5], R3 ;  /* 0x00000003ff0075a7 */ /* 0x000e640008001105 */
[----:B-1----:R-:W-:Y:S05]  /*22c0*/  @!P0 BRA `(.L_x_36) ;  /* 0x0000008c00688947 */ /* 0x002fea0003800000 */
.L_x_130:
[----:B------:R-:W-:-:S04]  /*22d0*/  UIADD3 UR6, UPT, UPT, UR6, 0x1, URZ ;  /* 0x0000000106067890 */ /* 0x000fc8000fffe0ff */
[----:B------:R-:W-:-:S04]  /*22e0*/  UISETP.NE.AND UP0, UPT, UR6, 0x3, UPT ;  /* 0x000000030600788c */ /* 0x000fc8000bf05270 */
[----:B------:R-:W-:Y:S02]  /*22f0*/  USEL UR7, URZ, 0x1, UP0 ;  /* 0x00000001ff077887 */ /* 0x000fe40008000000 */
[----:B------:R-:W-:-:S04]  /*2300*/  USEL UR6, UR6, URZ, UP0 ;  /* 0x000000ff06067287 */ /* 0x000fc80008000000 */
[----:B------:R-:W-:Y:S01]  /*2310*/  ULEA UR5, UR6, UR4, 0x3 ;  /* 0x0000000406057291 */ /* 0x000fe2000f8e18ff */
[----:B------:R-:W-:-:S04]  /*2320*/  LOP3.LUT R15, R15, UR7, RZ, 0x3c, !PT ;  /* 0x000000070f0f7c12 */ /* 0x000fc8000f8e3cff */
[----:B-1----:R-:W-:-:S04]  /*2330*/  SHF.L.U32 R3, R15, 0x1f, RZ ;  /* 0x0000001f0f037819 */ /* 0x002fc800000006ff */
[----:B------:R-:W1:Y:S02]  /*2340*/  SYNCS.PHASECHK.TRANS64.TRYWAIT P0, [UR5], R3 ;  /* 0x00000003ff0075a7 */ /* 0x000e640008001105 */
[----:B-1----:R-:W-:Y:S05]  /*2350*/  @!P0 BRA `(.L_x_37) ;  /* 0x0000008c005c8947 */ /* 0x002fea0003800000 */
.L_x_132:
[----:B------:R-:W-:-:S04]  /*2360*/  UIADD3 UR6, UPT, UPT, UR6, 0x1, URZ ;  /* 0x0000000106067890 */ /* 0x000fc8000fffe0ff */
[----:B------:R-:W-:-:S04]  /*2370*/  UISETP.NE.AND UP0, UPT, UR6, 0x3, UPT ;  /* 0x000000030600788c */ /* 0x000fc8000bf05270 */
[----:B------:R-:W-:Y:S02]  /*2380*/  USEL UR5, URZ, 0x1, UP0 ;  /* 0x00000001ff057887 */ /* 0x000fe40008000000 */
[----:B------:R-:W-:-:S04]  /*2390*/  USEL UR6, UR6, URZ, UP0 ;  /* 0x000000ff06067287 */ /* 0x000fc80008000000 */
[----:B------:R-:W-:Y:S01]  /*23a0*/  ULEA UR6, UR6, UR4, 0x3 ;  /* 0x0000000406067291 */ /* 0x000fe2000f8e18ff */
[----:B-1----:R-:W-:-:S04]  /*23b0*/  LOP3.LUT R3, R15, UR5, RZ, 0x3c, !PT ;  /* 0x000000050f037c12 */ /* 0x002fc8000f8e3cff */
[----:B------:R-:W-:Y:S01]  /*23c0*/  SHF.L.U32 R3, R3, 0x1f, RZ ;  /* 0x0000001f03037819 */ /* 0x000fe200000006ff */
[----:B----4-:R-:W-:-:S07]  /*23d0*/  IMAD.U32 R0, RZ, RZ, UR6 ;  /* 0x00000006ff007e24 */ /* 0x010fce000f8e00ff */
.L_x_38:
[----:B-1----:R1:W2:Y:S02]  /*23e0*/  SYNCS.PHASECHK.TRANS64.TRYWAIT P0, [R0+URZ], R3 ;  /* 0x00000003000075a7 */ /* 0x0022a400080011ff */
[----:B--2---:R-:W-:Y:S05]  /*23f0*/  @!P0 NANOSLEEP.SYNCS 0x989680 ;  /* 0x009896800000895d */ /* 0x004fea0003900000 */
[----:B------:R-:W2:Y:S02]  /*2400*/  @!P0 SYNCS.PHASECHK.TRANS64 P0, [R0+URZ], R3 ;  /* 0x00000003000085a7 */ /* 0x000ea400080010ff */
[----:B--2---:R-:W-:Y:S05]  /*2410*/  @P0 EXIT ;  /* 0x000000000000094d */ /* 0x004fea0003800000 */
[----:B------:R-:W-:Y:S05]  /*2420*/  BRA `(.L_x_38) ;  /* 0xfffffffc00ec7947 */ /* 0x000fea000383ffff */
.L_x_17:
[----:B------:R-:W-:-:S04]  /*2430*/  UISETP.NE.AND UP1, UPT, UR37, URZ, UPT ;  /* 0x000000ff2500728c */ /* 0x000fc8000bf25270 */
[----:B------:R-:W-:-:S09]  /*2440*/  UISETP.NE.OR UP1, UPT, UR8, 0x1, UP1 ;  /* 0x000000010800788c */ /* 0x000fd20008f25670 */
[----:B------:R-:W-:Y:S05]  /*2450*/  BRA.U UP1, `(.L_x_39) ;  /* 0x0000000501487547 */ /* 0x000fea000b800000 */
[----:B------:R-:W-:Y:S01]  /*2460*/  ISETP.NE.AND P2, PT, R2, RZ, PT ;  /* 0x000000ff0200720c */ /* 0x000fe20003f45270 */
[----:B------:R-:W-:Y:S01]  /*2470*/  IMAD.MOV.U32 R12, RZ, RZ, 0x1 ;  /* 0x00000001ff0c7424 */ /* 0x000fe200078e00ff */
[----:B------:R-:W-:Y:S02]  /*2480*/  CS2R R10, SRZ ;  /* 0x00000000000a7805 */ /* 0x000fe4000001ff00 */
[----:B------:R-:W-:Y:S01]  /*2490*/  CS2R R8, SRZ ;  /* 0x0000000000087805 */ /* 0x000fe2000001ff00 */
[----:B------:R-:W-:Y:S01]  /*24a0*/  UMOV UR4, 0x400 ;  /* 0x0000040000047882 */ /* 0x000fe20000000000 */
[----:B------:R-:W-:Y:S01]  /*24b0*/  UMOV UR6, URZ ;  /* 0x000000ff00067c82 */ /* 0x000fe20008000000 */
[----:B------:R-:W-:-:S12]  /*24c0*/  ULEA UR37, UR37, UR4, 0x18 ;  /* 0x0000000425257291 */ /* 0x000fd8000f8ec0ff */
.L_x_43:
[----:B------:R-:W-:Y:S02]  /*24d0*/  LEA R0, R8, UR37, 0x3 ;  /* 0x0000002508007c11 */ /* 0x000fe4000f8e18ff */
[----:B------:R-:W-:-:S03]  /*24e0*/  SHF.L.U32 R5, R9, 0x1f, RZ ;  /* 0x0000001f09057819 */ /* 0x000fc600000006ff */
[----:B------:R-:W-:Y:S01]  /*24f0*/  VIADD R4, R0, 0xd0 ;  /* 0x000000d000047836 */ /* 0x000fe20000000000 */
[----:B------:R-:W1:Y:S02]  /*2500*/  SYNCS.PHASECHK.TRANS64.TRYWAIT P0, [R0+URZ+0xc0], R5 ;  /* 0x0000c005000075a7 */ /* 0x000e6400080011ff */
[----:B-1----:R-:W-:Y:S05]  /*2510*/  @!P0 BRA `(.L_x_40) ;  /* 0x0000008c00048947 */ /* 0x002fea0003800000 */
.L_x_133:
[----:B------:R-:W-:Y:S01]  /*2520*/  ULEA UR5, UR6, UR37, 0x3 ;  /* 0x0000002506057291 */ /* 0x000fe2000f8e18ff */
[----:B------:R-:W-:Y:S02]  /*2530*/  PRMT R4, RZ, 0x654, R4 ;  /* 0x00000654ff047816 */ /* 0x000fe40000000004 */
[----:B-1----:R-:W-:Y:S01]  /*2540*/  SHF.L.U32 R5, R12, 0x1f, RZ ;  /* 0x0000001f0c057819 */ /* 0x002fe200000006ff */
[----:B------:R-:W-:Y:S01]  /*2550*/  UIADD3 UR4, UPT, UPT, UR5, 0x80, URZ ;  /* 0x0000008005047890 */ /* 0x000fe2000fffe0ff */
[----:B------:R1:W-:Y:S05]  /*2560*/  SYNCS.ARRIVE.TRANS64.RED.A1T0 RZ, [R4+URZ], RZ ;  /* 0x000000ff04ff79a7 */ /* 0x0003ea00081004ff */
[----:B------:R-:W-:Y:S01]  /*2570*/  IMAD.U32 R7, RZ, RZ, UR4 ;  /* 0x00000004ff077e24 */ /* 0x000fe2000f8e00ff */
[----:B------:R-:W2:Y:S04]  /*2580*/  SYNCS.PHASECHK.TRANS64.TRYWAIT P0, [UR5+0x90], R5 ;  /* 0x00009005ff0075a7 */ /* 0x000ea80008001105 */
[----:B------:R-:W-:Y:S01]  /*2590*/  PRMT R6, R2, 0x654, R7 ;  /* 0x0000065402067816 */ /* 0x000fe20000000007 */
[----:B-1----:R-:W-:Y:S01]  /*25a0*/  @!P2 IMAD.MOV.U32 R4, RZ, RZ, 0x10 ;  /* 0x00000010ff04a424 */ /* 0x002fe200078e00ff */
[----:B--2---:R-:W-:Y:S06]  /*25b0*/  @!P0 BRA `(.L_x_41) ;  /* 0x0000008800f08947 */ /* 0x004fec0003800000 */
.L_x_135:
[----:B------:R-:W-:Y:S01]  /*25c0*/  ULEA UR4, UR6, UR37, 0x4 ;  /* 0x0000002506047291 */ /* 0x000fe2000f8e20ff */
[----:B------:R-:W-:Y:S01]  /*25d0*/  SEL R3, R6, R3, !P2 ;  /* 0x0000000306037207 */ /* 0x000fe20005000000 */
[----:B------:R-:W-:Y:S01]  /*25e0*/  UIADD3 UR5, UPT, UPT, UR5, 0x80, URZ ;  /* 0x0000008005057890 */ /* 0x000fe2000fffe0ff */
[----:B-1----:R-:W-:Y:S01]  /*25f0*/  LEA R0, R11, UR37, 0x3 ;  /* 0x000000250b007c11 */ /* 0x002fe2000f8e18ff */
[----:B------:R-:W-:Y:S01]  /*2600*/  UIADD3 UR4, UPT, UPT, UR4, 0xf0, URZ ;  /* 0x000000f004047890 */ /* 0x000fe2000fffe0ff */
[----:B------:R-:W-:Y:S01]  /*2610*/  SHF.L.U32 R5, R10, 0x1f, RZ ;  /* 0x0000001f0a057819 */ /* 0x000fe200000006ff */
[----:B------:R1:W-:Y:S01]  /*2620*/  @!P2 SYNCS.ARRIVE.TRANS64.RED RZ, [R3+URZ], R4 ;  /* 0x0000000403ffa9a7 */ /* 0x0003e200080004ff */
[----:B------:R-:W-:Y:S01]  /*2630*/  UIADD3 UR6, UPT, UPT, UR6, 0x1, URZ ;  /* 0x0000000106067890 */ /* 0x000fe2000fffe0ff */
[----:B------:R-:W-:-:S03]  /*2640*/  VIADD R8, R8, 0x1 ;  /* 0x0000000108087836 */ /* 0x000fc60000000000 */
[----:B------:R-:W-:Y:S02]  /*2650*/  UISETP.NE.AND UP0, UPT, UR6, 0x2, UPT ;  /* 0x000000020600788c */ /* 0x000fe4000bf05270 */
[----:B------:R-:W-:Y:S06]  /*2660*/  UGETNEXTWORKID.BROADCAST [UR4], [UR5] ;  /* 0x00000000040073ca */ /* 0x000fec0008000100 */
[----:B------:R-:W-:Y:S01]  /*2670*/  USEL UR4, URZ, 0x1, UP0 ;  /* 0x00000001ff047887 */ /* 0x000fe20008000000 */
[----:B------:R-:W-:Y:S01]  /*2680*/  ISETP.NE.AND P0, PT, R8, 0x2, PT ;  /* 0x000000020800780c */ /* 0x000fe20003f05270 */
[----:B------:R-:W-:Y:S01]  /*2690*/  USEL UR6, UR6, URZ, UP0 ;  /* 0x000000ff06067287 */ /* 0x000fe20008000000 */
[----:B------:R-:W2:Y:S03]  /*26a0*/  SYNCS.PHASECHK.TRANS64.TRYWAIT P1, [R0+URZ+0x80], R5 ;  /* 0x00008005000075a7 */ /* 0x000ea600080211ff */
[----:B------:R-:W-:Y:S01]  /*26b0*/  LOP3.LUT R12, R12, UR4, RZ, 0x3c, !PT ;  /* 0x000000040c0c7c12 */ /* 0x000fe2000f8e3cff */
[----:B-12---:R-:W-:Y:S07]  /*26c0*/  @!P1 BRA `(.L_x_42) ;  /* 0x0000008800c49947 */ /* 0x006fee0003800000 */
.L_x_136:
[C---:B------:R-:W-:Y:S01]  /*26d0*/  LEA R4, R11.reuse, UR37, 0x4 ;  /* 0x000000250b047c11 */ /* 0x040fe2000f8e20ff */
[----:B-1----:R-:W-:Y:S01]  /*26e0*/  VIADD R0, R0, 0x90 ;  /* 0x0000009000007836 */ /* 0x002fe20000000000 */
[----:B------:R-:W-:Y:S01]  /*26f0*/  SEL R8, R8, RZ, P0 ;  /* 0x000000ff08087207 */ /* 0x000fe20000000000 */
[----:B------:R-:W-:-:S03]  /*2700*/  VIADD R11, R11, 0x1 ;  /* 0x000000010b0b7836 */ /* 0x000fc60000000000 */
[----:B------:R-:W1:Y:S01]  /*2710*/  LDS.128 R4, [R4+0xf0] ;  /* 0x0000f00004047984 */ /* 0x000e620000000c00 */
[----:B------:R-:W-:Y:S02]  /*2720*/  PRMT R0, RZ, 0x654, R0 ;  /* 0x00000654ff007816 */ /* 0x000fe40000000000 */
[C---:B------:R-:W-:Y:S01]  /*2730*/  ISETP.NE.AND P1, PT, R11.reuse, 0x2, PT ;  /* 0x000000020b00780c */ /* 0x040fe20003f25270 */
[----:B------:R-:W-:Y:S01]  /*2740*/  @!PT LDS RZ, [RZ] ;  /* 0x00000000fffff984 */ /* 0x000fe20000000800 */
[----:B------:R-:W-:Y:S01]  /*2750*/  @!PT LDS RZ, [RZ] ;  /* 0x00000000fffff984 */ /* 0x000fe20000000800 */
[----:B------:R-:W-:Y:S01]  /*2760*/  @!PT LDS RZ, [RZ] ;  /* 0x00000000fffff984 */ /* 0x000fe20000000800 */
[----:B------:R-:W-:Y:S01]  /*2770*/  @!PT LDS RZ, [RZ] ;  /* 0x00000000fffff984 */ /* 0x000fe20000000800 */
[----:B------:R2:W-:Y:S06]  /*2780*/  MEMBAR.ALL.CTA ;  /* 0x0000000000007992 */ /* 0x0005ec0000008000 */
[----:B--2---:R-:W2:Y:S01]  /*2790*/  FENCE.VIEW.ASYNC.S ;  /* 0x00000000000073c6 */ /* 0x004ea20000000000 */
[----:B------:R-:W-:Y:S01]  /*27a0*/  SEL R11, R11, RZ, P1 ;  /* 0x000000ff0b0b7207 */ /* 0x000fe20000800000 */
[----:B--2---:R2:W-:Y:S01]  /*27b0*/  SYNCS.ARRIVE.TRANS64.RED.A1T0 RZ, [R0+URZ], RZ ;  /* 0x000000ff00ff79a7 */ /* 0x0045e200081004ff */
[----:B-1----:R-:W-:-:S02]  /*27c0*/  LOP3.LUT P3, RZ, R6, 0x1, RZ, 0xc0, !PT ;  /* 0x0000000106ff7812 */ /* 0x002fc4000786c0ff */
[----:B------:R-:W-:-:S04]  /*27d0*/  SEL R5, RZ, 0x1, P1 ;  /* 0x00000001ff057807 */ /* 0x000fc80000800000 */
[----:B------:R-:W-:Y:S02]  /*27e0*/  LOP3.LUT R10, R10, R5, RZ, 0x3c, !PT ;  /* 0x000000050a0a7212 */ /* 0x000fe400078e3cff */
[----:B--2---:R-:W-:-:S04]  /*27f0*/  SEL R0, RZ, 0x1, P0 ;  /* 0x00000001ff007807 */ /* 0x004fc80000000000 */
[----:B------:R-:W-:Y:S01]  /*2800*/  LOP3.LUT R9, R9, R0, RZ, 0x3c, !PT ;  /* 0x0000000009097212 */ /* 0x000fe200078e3cff */
[----:B------:R-:W-:Y:S06]  /*2810*/  @P3 BRA `(.L_x_43) ;  /* 0xfffffffc002c3947 */ /* 0x000fec000383ffff */
[----:B------:R-:W-:Y:S01]  /*2820*/  ULEA UR5, UR6, UR37, 0x3 ;  /* 0x0000002506057291 */ /* 0x000fe2000f8e18ff */
[----:B------:R-:W-:-:S08]  /*2830*/  SHF.L.U32 R3, R12, 0x1f, RZ ;  /* 0x0000001f0c037819 */ /* 0x000fd000000006ff */
[----:B------:R-:W1:Y:S02]  /*2840*/  SYNCS.PHASECHK.TRANS64 P0, [UR5+0x90], R3 ;  /* 0x00009003ff0075a7 */ /* 0x000e640008001005 */
[----:B-1----:R-:W-:Y:S05]  /*2850*/  @P0 BRA `(.L_x_44) ;  /* 0x0000000000080947 */ /* 0x002fea0003800000 */
[----:B------:R-:W1:Y:S02]  /*2860*/  SYNCS.PHASECHK.TRANS64.TRYWAIT P0, [UR5+0x90], R3 ;  /* 0x00009003ff0075a7 */ /* 0x000e640008001105 */
[----:B-1----:R-:W-:Y:S05]  /*2870*/  @!P0 BRA `(.L_x_45) ;  /* 0x00000088006c8947 */ /* 0x002fea0003800000 */
.L_x_44:
[----:B------:R-:W-:-:S04]  /*2880*/  UIADD3 UR4, UPT, UPT, UR6, 0x1, URZ ;  /* 0x0000000106047890 */ /* 0x000fc8000fffe0ff */
[----:B------:R-:W-:-:S04]  /*2890*/  UISETP.NE.AND UP0, UPT, UR4, 0x2, UPT ;  /* 0x000000020400788c */ /* 0x000fc8000bf05270 */
[----:B------:R-:W-:Y:S02]  /*28a0*/  USEL UR7, URZ, 0x1, UP0 ;  /* 0x00000001ff077887 */ /* 0x000fe40008000000 */
[----:B------:R-:W-:-:S04]  /*28b0*/  USEL UR4, UR4, URZ, UP0 ;  /* 0x000000ff04047287 */ /* 0x000fc80008000000 */
[----:B------:R-:W-:Y:S01]  /*28c0*/  ULEA UR4, UR4, UR37, 0x3 ;  /* 0x0000002504047291 */ /* 0x000fe2000f8e18ff */
[----:B-1----:R-:W-:-:S04]  /*28d0*/  LOP3.LUT R3, R12, UR7, RZ, 0x3c, !PT ;  /* 0x000000070c037c12 */ /* 0x002fc8000f8e3cff */
[----:B------:R-:W-:-:S04]  /*28e0*/  SHF.L.U32 R0, R3, 0x1f, RZ ;  /* 0x0000001f03007819 */ /* 0x000fc800000006ff */
[----:B------:R-:W1:Y:S02]  /*28f0*/  SYNCS.PHASECHK.TRANS64 P0, [UR4+0x90], R0 ;  /* 0x00009000ff0075a7 */ /* 0x000e640008001004 */
[----:B-1----:R-:W-:Y:S05]  /*2900*/  @P0 EXIT ;  /* 0x000000000000094d */ /* 0x002fea0003800000 */
[----:B------:R-:W-:Y:S02]  /*2910*/  SHF.L.U32 R3, R3, 0x1f, RZ ;  /* 0x0000001f03037819 */ /* 0x000fe400000006ff */
[----:B------:R-:W-:-:S07]  /*2920*/  MOV R0, UR4 ;  /* 0x0000000400007c02 */ /* 0x000fce0008000f00 */
.L_x_46:
[----:B-1----:R1:W2:Y:S02]  /*2930*/  SYNCS.PHASECHK.TRANS64.TRYWAIT P0, [R0+URZ+0x90], R3 ;  /* 0x00009003000075a7 */ /* 0x0022a400080011ff */
[----:B--2---:R-:W-:Y:S05]  /*2940*/  @!P0 NANOSLEEP.SYNCS 0x989680 ;  /* 0x009896800000895d */ /* 0x004fea0003900000 */
[----:B------:R-:W2:Y:S02]  /*2950*/  @!P0 SYNCS.PHASECHK.TRANS64 P0, [R0+URZ+0x90], R3 ;  /* 0x00009003000085a7 */ /* 0x000ea400080010ff */
[----:B--2---:R-:W-:Y:S05]  /*2960*/  @P0 EXIT ;  /* 0x000000000000094d */ /* 0x004fea0003800000 */
[----:B------:R-:W-:Y:S05]  /*2970*/  BRA `(.L_x_46) ;  /* 0xfffffffc00ec7947 */ /* 0x000fea000383ffff */
.L_x_39:
[----:B------:R-:W-:-:S09]  /*2980*/  UISETP.NE.AND UP1, UPT, UR8, URZ, UPT ;  /* 0x000000ff0800728c */ /* 0x000fd2000bf25270 */
[----:B------:R-:W-:Y:S05]  /*2990*/  BRA.U UP1, `(.L_x_47) ;  /* 0x0000000d01687547 */ /* 0x000fea000b800000 */
[----:B------:R-:W-:Y:S01]  /*29a0*/  UMOV UR4, 0x40 ;  /* 0x0000004000047882 */ /* 0x000fe20000000000 */
[----:B------:R-:W-:Y:S01]  /*29b0*/  NOP ;  /* 0x0000000000007918 */ /* 0x000fe20000000000 */
[----:B------:R-:W-:Y:S01]  /*29c0*/  ULEA UR4, UR37, UR4, 0x18 ;  /* 0x0000000425047291 */ /* 0x000fe2000f8ec0ff */
[----:B------:R-:W-:Y:S02]  /*29d0*/  UMOV UR5, 0x400 ;  /* 0x0000040000057882 */ /* 0x000fe40000000000 */
[----:B------:R-:W-:-:S06]  /*29e0*/  ULEA UR37, UR37, UR5, 0x18 ;  /* 0x0000000525257291 */ /* 0x000fcc000f8ec0ff */
[----:B------:R-:W1:Y:S02]  /*29f0*/  LDS.U8 R0, [UR4+0x1c] ;  /* 0x00001c04ff007984 */ /* 0x000e640008000000 */
[----:B-1----:R-:W-:-:S13]  /*2a00*/  ISETP.NE.AND P0, PT, R0, RZ, PT ;  /* 0x000000ff0000720c */ /* 0x002fda0003f05270 */
[----:B------:R-:W-:Y:S05]  /*2a10*/  @P0 BRA `(.L_x_48) ;  /* 0x0000000000580947 */ /* 0x000fea0003800000 */
[----:B------:R-:W-:-:S13]  /*2a20*/  ELECT P0, URZ, PT ;  /* 0x0000000000ff782f */ /* 0x000fda0003800000 */
[----:B------:R-:W-:Y:S05]  /*2a30*/  @!P0 BRA `(.L_x_49) ;  /* 0x0000000000608947 */ /* 0x000fea0003800000 */
[----:B------:R-:W-:Y:S01]  /*2a40*/  UMOV UR5, 0x10 ;  /* 0x0000001000057882 */ /* 0x000fe20000000000 */
[----:B------:R-:W-:Y:S01]  /*2a50*/  HFMA2 R0, -RZ, RZ, 0, 5.9604644775390625e-08 ;  /* 0x00000001ff007431 */ /* 0x000fe200000001ff */
[----:B------:R-:W-:-:S03]  /*2a60*/  MOV R2, 0xffff ;  /* 0x0000ffff00027802 */ /* 0x000fc60000000f00 */
[----:B------:R-:W-:Y:S04]  /*2a70*/  DEPBAR.LE SB1, 0x36 ;  /* 0x00009d800000791a */ /* 0x000fe80000000000 */
[----:B------:R-:W1:Y:S02]  /*2a80*/  UTCATOMSWS.FIND_AND_SET.ALIGN UP0, UR5, UR5 ;  /* 0x00000005000575e3 */ /* 0x000e640008000800 */
[----:B-1----:R-:W-:Y:S01]  /*2a90*/  MOV R3, UR5 ;  /* 0x0000000500037c02 */ /* 0x002fe20008000f00 */
[----:B------:R-:W-:Y:S06]  /*2aa0*/  BRA.U UP0, `(.L_x_50) ;  /* 0x0000000100187547 */ /* 0x000fec000b800000 */
.L_x_51:
[----:B------:R-:W-:Y:S05]  /*2ab0*/  NANOSLEEP 0x64 ;  /* 0x000000640000795d */ /* 0x000fea0003800000 */
[----:B------:R-:W-:-:S05]  /*2ac0*/  UMOV UR5, 0x10 ;  /* 0x0000001000057882 */ /* 0x000fca0000000000 */
[----:B------:R-:W-:Y:S04]  /*2ad0*/  DEPBAR.LE SB1, 0x36 ;  /* 0x00009d800000791a */ /* 0x000fe80000000000 */
[----:B------:R-:W1:Y:S02]  /*2ae0*/  UTCATOMSWS.FIND_AND_SET.ALIGN UP0, UR5, UR5 ;  /* 0x00000005000575e3 */ /* 0x000e640008000800 */
[----:B-1----:R-:W-:Y:S01]  /*2af0*/  MOV R3, UR5 ;  /* 0x0000000500037c02 */ /* 0x002fe20008000f00 */
[----:B------:R-:W-:Y:S05]  /*2b00*/  BRA.U !UP0, `(.L_x_51) ;  /* 0xfffffffd08e87547 */ /* 0x000fea000b83ffff */
.L_x_50:
[-C--:B------:R-:W-:Y:S02]  /*2b10*/  SHF.L.U32 R2, R2, R3.reuse, RZ ;  /* 0x0000000302027219 */ /* 0x080fe400000006ff */
[----:B------:R-:W-:Y:S01]  /*2b20*/  SHF.L.U32 R0, R0, R3, RZ ;  /* 0x0000000300007219 */ /* 0x000fe200000006ff */
[----:B------:R-:W-:Y:S02]  /*2b30*/  IMAD.SHL.U32 R3, R3, 0x20, RZ ;  /* 0x0000002003037824 */ /* 0x000fe400078e00ff */
[----:B------:R1:W-:Y:S04]  /*2b40*/  ATOMS.OR RZ, [UR4+0x14], R2 ;  /* 0x00001402ffff798c */ /* 0x0003e8000b000004 */
[----:B------:R1:W-:Y:S04]  /*2b50*/  ATOMS.OR RZ, [UR4+0x18], R0 ;  /* 0x00001800ffff798c */ /* 0x0003e8000b000004 */
[----:B------:R1:W-:Y:S01]  /*2b60*/  STS [UR37+0x110], R3 ;  /* 0x00011003ff007988 */ /* 0x0003e20008000825 */
[----:B------:R-:W-:Y:S05]  /*2b70*/  BRA `(.L_x_49) ;  /* 0x0000000000107947 */ /* 0x000fea0003800000 */
.L_x_48:
[----:B------:R-:W-:Y:S02]  /*2b80*/  MOV R0, 0xffffffff ;  /* 0xffffffff00007802 */ /* 0x000fe40000000f00 */
[----:B------:R-:W-:-:S03]  /*2b90*/  MOV R2, 0x2bc0 ;  /* 0x00002bc000027802 */ /* 0x000fc60000000f00 */
[----:B------:R1:W-:Y:S04]  /*2ba0*/  STS [UR37+0x110], R0 ;  /* 0x00011000ff007988 */ /* 0x0003e80008000825 */
[----:B-1-3-5:R-:W-:Y:S05]  /*2bb0*/  CALL.REL.NOINC `($__internal_1_$__cuda_sm10x_tcgen05_guardrail_trap_phase_invalid_during_alloc) ;  /* 0x0000008c00807944 */ /* 0x02afea0003c00000 */
.L_x_49:
[----:B------:R-:W-:Y:S05]  /*2bc0*/  WARPSYNC.ALL ;  /* 0x0000000000007948 */ /* 0x000fea0003800000 */
[----:B------:R-:W2:Y:S01]  /*2bd0*/  S2UR UR5, SR_CgaCtaId ;  /* 0x00000000000579c3 */ /* 0x000ea20000008800 */
[----:B------:R-:W-:Y:S01]  /*2be0*/  UMOV UR4, 0x400 ;  /* 0x0000040000047882 */ /* 0x000fe20000000000 */
[----:B------:R-:W-:-:S06]  /*2bf0*/  NOP ;  /* 0x0000000000007918 */ /* 0x000fcc0000000000 */
[----:B------:R-:W-:Y:S06]  /*2c00*/  BAR.ARV 0x6, 0xa0 ;  /* 0x0182800000007b1d */ /* 0x000fec0000002000 */
[----:B------:R-:W4:Y:S01]  /*2c10*/  LDCU UR7, c[0x0][0x38c] ;  /* 0x00007180ff0777ac */ /* 0x000f220008000800 */
[----:B------:R-:W-:Y:S01]  /*2c20*/  IMAD.MOV.U32 R11, RZ, RZ, 0x1 ;  /* 0x00000001ff0b7424 */ /* 0x000fe200078e00ff */
[----:B------:R-:W-:Y:S01]  /*2c30*/  CS2R R8, SRZ ;  /* 0x0000000000087805 */ /* 0x000fe2000001ff00 */
[----:B------:R-:W-:Y:S01]  /*2c40*/  IMAD.MOV.U32 R10, RZ, RZ, RZ ;  /* 0x000000ffff0a7224 */ /* 0x000fe200078e00ff */
[----:B------:R-:W3:Y:S01]  /*2c50*/  LDCU UR6, c[0x0][0x38c] ;  /* 0x00007180ff0677ac */ /* 0x000ee20008000800 */
[----:B------:R-:W-:Y:S01]  /*2c60*/  UMOV UR14, URZ ;  /* 0x000000ff000e7c82 */ /* 0x000fe20008000000 */
[----:B------:R-:W-:Y:S01]  /*2c70*/  UMOV UR13, URZ ;  /* 0x000000ff000d7c82 */ /* 0x000fe20008000000 */
[----:B--2---:R-:W-:Y:S01]  /*2c80*/  ULEA UR5, UR5, UR4, 0x18 ;  /* 0x0000000405057291 */ /* 0x004fe2000f8ec0ff */
[----:B------:R-:W-:Y:S01]  /*2c90*/  UMOV UR24, 0x0 ;  /* 0x0000000000187882 */ /* 0x000fe20000000000 */
[----:B------:R-:W-:-:S02]  /*2ca0*/  UMOV UR25, 0x8408010 ;  /* 0x0840801000197882 */ /* 0x000fc40000000000 */
[----:B------:R-:W-:Y:S02]  /*2cb0*/  UIADD3 UR10, UPT, UPT, UR5, 0x18400, URZ ;  /* 0x00018400050a7890 */ /* 0x000fe4000fffe0ff */
[----:B------:R-:W-:Y:S02]  /*2cc0*/  UIADD3 UR15, UPT, UPT, UR5, 0xc400, URZ ;  /* 0x0000c400050f7890 */ /* 0x000fe4000fffe0ff */
[----:B----4-:R-:W-:Y:S01]  /*2cd0*/  UIADD3 UR7, UPT, UPT, UR7, 0x7f, URZ ;  /* 0x0000007f07077890 */ /* 0x010fe2000fffe0ff */
[----:B-1----:R-:W1:Y:S01]  /*2ce0*/  LDS R0, [UR5+0x110] ;  /* 0x00011005ff007984 */ /* 0x002e620008000800 */
[----:B------:R-:W-:Y:S02]  /*2cf0*/  USHF.R.U32.HI UR10, URZ, 0x4, UR10 ;  /* 0x00000004ff0a7899 */ /* 0x000fe4000801160a */
[----:B------:R-:W-:Y:S02]  /*2d00*/  USHF.R.S32.HI UR4, URZ, 0x1f, UR7 ;  /* 0x0000001fff047899 */ /* 0x000fe40008011407 */
[----:B------:R-:W-:-:S02]  /*2d10*/  USHF.R.U32.HI UR15, URZ, 0x4, UR15 ;  /* 0x00000004ff0f7899 */ /* 0x000fc4000801160f */
[----:B------:R-:W-:Y:S02]  /*2d20*/  ULEA.HI UR4, UR4, UR7, URZ, 0x7 ;  /* 0x0000000704047291 */ /* 0x000fe4000f8f38ff */
[----:B------:R-:W-:Y:S02]  /*2d30*/  ULOP3.LUT UR10, UR10, 0x3fff, URZ, 0xc0, !UPT ;  /* 0x00003fff0a0a7892 */ /* 0x000fe4000f8ec0ff */
[----:B------:R-:W-:Y:S01]  /*2d40*/  USHF.R.S32.HI UR4, URZ, 0x7, UR4 ;  /* 0x00000007ff047899 */ /* 0x000fe20008011404 */
[----:B------:R-:W-:Y:S01]  /*2d50*/  UMOV UR22, 0x0 ;  /* 0x0000000000167882 */ /* 0x000fe20000000000 */
[----:B------:R-:W-:Y:S02]  /*2d60*/  UMOV UR23, 0x8408010 ;  /* 0x0840801000177882 */ /* 0x000fe40000000000 */
[----:B------:R-:W-:Y:S02]  /*2d70*/  UISETP.LT.AND UP0, UPT, UR4, 0x1, UPT ;  /* 0x000000010400788c */ /* 0x000fe4000bf01270 */
[----:B------:R-:W-:-:S02]  /*2d80*/  ULOP3.LUT UR15, UR15, 0x3fff, URZ, 0xc0, !UPT ;  /* 0x00003fff0f0f7892 */ /* 0x000fc4000f8ec0ff */
[----:B------:R-:W-:Y:S02]  /*2d90*/  USEL UR9, UR4, 0x1, !UP0 ;  /* 0x0000000104097887 */ /* 0x000fe4000c000000 */
[----:B------:R-:W-:Y:S02]  /*2da0*/  ULOP3.LUT UR10, UR10, 0x10000, URZ, 0xfc, !UPT ;  /* 0x000100000a0a7892 */ /* 0x000fe4000f8efcff */
[----:B------:R-:W-:Y:S02]  /*2db0*/  UIADD3 UR9, UPT, UPT, -UR9, URZ, URZ ;  /* 0x000000ff09097290 */ /* 0x000fe4000fffe1ff */
[----:B---3--:R-:W-:Y:S01]  /*2dc0*/  UISETP.GE.AND UP3, UPT, UR6, 0x1, UPT ;  /* 0x000000010600788c */ /* 0x008fe2000bf66270 */
[----:B------:R-:W-:Y:S01]  /*2dd0*/  UMOV UR20, 0x0 ;  /* 0x0000000000147882 */ /* 0x000fe20000000000 */
[----:B------:R-:W-:Y:S01]  /*2de0*/  UMOV UR21, 0x8408010 ;  /* 0x0840801000157882 */ /* 0x000fe20000000000 */
[----:B------:R-:W-:Y:S01]  /*2df0*/  UMOV UR18, 0x0 ;  /* 0x0000000000127882 */ /* 0x000fe20000000000 */
[----:B------:R-:W-:Y:S01]  /*2e00*/  UMOV UR19, 0x8408010 ;  /* 0x0840801000137882 */ /* 0x000fe20000000000 */
[----:B-1----:R-:W-:-:S15]  /*2e10*/  R2UR UR16, R0 ;  /* 0x00000000001072ca */ /* 0x002fde00000e0000 */
.L_x_58:
[----:B------:R-:W-:Y:S02]  /*2e20*/  LEA R0, R10, UR5, 0x3 ;  /* 0x000000050a007c11 */ /* 0x000fe4000f8e18ff */
[----:B------:R-:W-:Y:S02]  /*2e30*/  SHF.L.U32 R5, R9, 0x1f, RZ ;  /* 0x0000001f09057819 */ /* 0x000fe400000006ff */
[----:B------:R-:W-:Y:S01]  /*2e40*/  PLOP3.LUT P0, PT, PT, PT, UP3, 0x80, 0x8 ;  /* 0x000000000008781c */ /* 0x000fe20003f0f038 */
[----:B------:R-:W-:Y:S01]  /*2e50*/  VIADD R3, R0, 0x90 ;  /* 0x0000009000037836 */ /* 0x000fe20000000000 */
[----:B-1----:R-:W1:Y:S02]  /*2e60*/  SYNCS.PHASECHK.TRANS64.TRYWAIT P1, [R0+URZ+0x80], R5 ;  /* 0x00008005000075a7 */ /* 0x002e6400080211ff */
[----:B-1-3--:R-:W-:Y:S09]  /*2e70*/  @!P1 BRA `(.L_x_52) ;  /* 0x0000008400049947 */ /* 0x00aff20003800000 */
.L_x_138:
[----:B------:R-:W-:Y:S01]  /*2e80*/  LEA R4, R10, UR5, 0x4 ;  /* 0x000000050a047c11 */ /* 0x000fe2000f8e20ff */
[----:B------:R-:W-:Y:S01]  /*2e90*/  @UP3 ULEA UR6, UR13, UR5, 0x3 ;  /* 0x000000050d063291 */ /* 0x000fe2000f8e18ff */
[----:B------:R-:W-:Y:S01]  /*2ea0*/  PLOP3.LUT P2, PT, PT, PT, PT, 0x80, 0x8 ;  /* 0x000000000008781c */ /* 0x000fe20003f4f070 */
[----:B------:R-:W-:Y:S01]  /*2eb0*/  ULEA UR7, UR14, UR5, 0x3 ;  /* 0x000000050e077291 */ /* 0x000fe2000f8e18ff */
[----:B------:R-:W-:Y:S01]  /*2ec0*/  PRMT R3, RZ, 0x654, R3 ;  /* 0x00000654ff037816 */ /* 0x000fe20000000003 */
[----:B------:R-:W-:Y:S01]  /*2ed0*/  ULEA UR8, UR14, UR16, 0x8 ;  /* 0x000000100e087291 */ /* 0x000fe2000f8e40ff */
[----:B-1----:R-:W1:Y:S01]  /*2ee0*/  LDS.128 R4, [R4+0xf0] ;  /* 0x0000f00004047984 */ /* 0x002e620000000c00 */
[----:B------:R-:W-:Y:S02]  /*2ef0*/  @P0 SHF.L.U32 R2, R8, 0x1f, RZ ;  /* 0x0000001f08020819 */ /* 0x000fe400000006ff */
[----:B------:R-:W-:Y:S01]  /*2f00*/  SHF.L.U32 R0, R11, 0x1f, RZ ;  /* 0x0000001f0b007819 */ /* 0x000fe200000006ff */
[----:B------:R-:W-:Y:S01]  /*2f10*/  @!PT LDS RZ, [RZ] ;  /* 0x00000000fffff984 */ /* 0x000fe20000000800 */
[----:B------:R-:W-:Y:S01]  /*2f20*/  @!PT LDS RZ, [RZ] ;  /* 0x00000000fffff984 */ /* 0x000fe20000000800 */
[----:B------:R-:W-:Y:S01]  /*2f30*/  @!PT LDS RZ, [RZ] ;  /* 0x00000000fffff984 */ /* 0x000fe20000000800 */
[----:B------:R-:W-:Y:S01]  /*2f40*/  @!PT LDS RZ, [RZ] ;  /* 0x00000000fffff984 */ /* 0x000fe20000000800 */
[----:B------:R2:W-:Y:S06]  /*2f50*/  MEMBAR.ALL.CTA ;  /* 0x0000000000007992 */ /* 0x0005ec0000008000 */
[----:B--2---:R-:W2:Y:S02]  /*2f60*/  FENCE.VIEW.ASYNC.S ;  /* 0x00000000000073c6 */ /* 0x004ea40000000000 */
[----:B--2---:R2:W-:Y:S01]  /*2f70*/  SYNCS.ARRIVE.TRANS64.RED.A1T0 RZ, [R3+URZ], RZ ;  /* 0x000000ff03ff79a7 */ /* 0x0045e200081004ff */
[----:B------:R2:W3:Y:S01]  /*2f80*/  @P0 SYNCS.PHASECHK.TRANS64.TRYWAIT P2, [UR6], R2 ;  /* 0x00000002ff0005a7 */ /* 0x0004e20008041106 */
[----:B-1----:R-:W-:Y:S01]  /*2f90*/  LOP3.LUT P1, RZ, R6, 0x1, RZ, 0xc0, !PT ;  /* 0x0000000106ff7812 */ /* 0x002fe2000782c0ff */
[----:B------:R-:W1:Y:S02]  /*2fa0*/  SYNCS.PHASECHK.TRANS64.TRYWAIT P0, [UR7+0xb0], R0 ;  /* 0x0000b000ff0075a7 */ /* 0x000e640008001107 */
[----:B-123--:R-:W-:Y:S10]  /*2fb0*/  @!P0 BRA `(.L_x_53) ;  /* 0x0000008000c88947 */ /* 0x00eff40003800000 */
.L_x_140:
[----:B------:R-:W-:Y:S01]  /*2fc0*/  IADD3 R10, PT, PT, R10, 0x1, RZ ;  /* 0x000000010a0a7810 */ /* 0x000fe20007ffe0ff */
[----:B------:R-:W-:Y:S06]  /*2fd0*/  BRA.U !UP3, `(.L_x_54) ;  /* 0x000000010bc07547 */ /* 0x000fec000b800000 */
[----:B------:R-:W-:Y:S01]  /*2fe0*/  UPLOP3.LUT UP4, UPT, UPT, UPT, UPT, 0x40, 0x4 ;  /* 0x000000000004789c */ /* 0x000fe20003f8e870 */
[----:B------:R-:W-:Y:S01]  /*2ff0*/  UMOV UR12, UR9 ;  /* 0x00000009000c7c82 */ /* 0x000fe20008000000 */
[----:B------:R-:W-:Y:S01]  /*3000*/  UMOV UR11, UR4 ;  /* 0x00000004000b7c82 */ /* 0x000fe20008000000 */
[----:B------:R-:W-:-:S08]  /*3010*/  UMOV UR17, UR13 ;  /* 0x0000000d00117c82 */ /* 0x000fd00008000000 */
.L_x_57:
[----:B------:R-:W-:Y:S02]  /*3020*/  UIADD3 UR12, UPT, UPT, UR12, 0x1, URZ ;  /* 0x000000010c0c7890 */ /* 0x000fe4000fffe0ff */
[----:B--2---:R-:W-:Y:S02]  /*3030*/  ULEA UR6, UR17, UR5, 0x3 ;  /* 0x0000000511067291 */ /* 0x004fe4000f8e18ff */
[----:B------:R-:W-:Y:S01]  /*3040*/  UISETP.NE.AND UP0, UPT, UR12, URZ, UPT ;  /* 0x000000ff0c00728c */ /* 0x000fe2000bf05270 */
[----:B---3--:R-:W-:Y:S10]  /*3050*/  @P2 BRA `(.L_x_55) ;  /* 0x00000000000c2947 */ /* 0x008ff40003800000 */
[----:B-1----:R-:W-:Y:S04]  /*3060*/  SHF.L.U32 R3, R8, 0x1f, RZ ;  /* 0x0000001f08037819 */ /* 0x002fe800000006ff */
[----:B------:R-:W1:Y:S02]  /*3070*/  SYNCS.PHASECHK.TRANS64.TRYWAIT P0, [UR6], R3 ;  /* 0x00000003ff0075a7 */ /* 0x000e640008001106 */
[----:B-1----:R-:W-:Y:S05]  /*3080*/  @!P0 BRA `(.L_x_56) ;  /* 0x0000008000ac8947 */ /* 0x002fea0003800000 */
.L_x_55:
[----:B------:R-:W-:Y:S01]  /*3090*/  UISETP.NE.AND UP1, UPT, UR11, 0x1, UPT ;  /* 0x000000010b00788c */ /* 0x000fe2000bf25270 */
[----:B------:R-:W-:Y:S01]  /*30a0*/  PLOP3.LUT P2, PT, PT, PT, PT, 0x80, 0x8 ;  /* 0x000000000008781c */ /* 0x000fe20003f4f070 */
[----:B------:R-:W-:Y:S02]  /*30b0*/  UIADD3 UR13, UPT, UPT, UR17, 0x1, URZ ;  /* 0x00000001110d7890 */ /* 0x000fe4000fffe0ff */
[----:B------:R-:W-:Y:S02]  /*30c0*/  ULEA UR28, UR17, UR15, 0xa ;  /* 0x0000000f111c7291 */ /* 0x000fe4000f8e50ff */
[----:B------:R-:W-:Y:S01]  /*30d0*/  UISETP.NE.AND UP2, UPT, UR13, 0x3, UPT ;  /* 0x000000030d00788c */ /* 0x000fe2000bf45270 */
[----:B------:R-:W-:Y:S01]  /*30e0*/  PLOP3.LUT P0, PT, PT, PT, UP1, 0x80, 0x8 ;  /* 0x000000000008781c */ /* 0x000fe20003f0f018 */
[----:B------:R-:W-:Y:S02]  /*30f0*/  UIADD3 UR40, UPT, UPT, UR28, 0x100, URZ ;  /* 0x000001001c287890 */ /* 0x000fe4000fffe0ff */
[----:B------:R-:W-:Y:S02]  /*3100*/  USEL UR27, URZ, 0x1, UP2 ;  /* 0x00000001ff1b7887 */ /* 0x000fe40009000000 */
[----:B------:R-:W-:Y:S02]  /*3110*/  USEL UR13, UR13, URZ, UP2 ;  /* 0x000000ff0d0d7287 */ /* 0x000fe40009000000 */
[----:B------:R-:W-:Y:S02]  /*3120*/  UIADD3 UR36, UPT, UPT, UR28, 0x200, URZ ;  /* 0x000002001c247890 */ /* 0x000fe4000fffe0ff */
[----:B------:R-:W-:Y:S01]  /*3130*/  @UP1 ULEA UR26, UR13, UR5, 0x3 ;  /* 0x000000050d1a1291 */ /* 0x000fe2000f8e18ff */
[----:B------:R-:W-:Y:S01]  /*3140*/  LOP3.LUT R8, R8, UR27, RZ, 0x3c, !PT ;  /* 0x0000001b08087c12 */ /* 0x000fe2000f8e3cff */
[----:B------:R-:W-:Y:S02]  /*3150*/  UIADD3 UR32, UPT, UPT, UR28, 0x300, URZ ;  /* 0x000003001c207890 */ /* 0x000fe4000fffe0ff */
[----:B------:R-:W-:Y:S01]  /*3160*/  UIADD3 UR6, UPT, UPT, UR6, 0x18, URZ ;  /* 0x0000001806067890 */ /* 0x000fe2000fffe0ff */
[----:B-1----:R-:W-:Y:S01]  /*3170*/  @P0 SHF.L.U32 R0, R8, 0x1f, RZ ;  /* 0x0000001f08000819 */ /* 0x002fe200000006ff */
[----:B------:R-:W-:Y:S01]  /*3180*/  UIADD3 UR11, UPT, UPT, UR11, -0x1, URZ ;  /* 0xffffffff0b0b7890 */ /* 0x000fe2000fffe0ff */
[----:B------:R-:W-:Y:S02]  /*3190*/  UMOV UR29, 0x40004040 ;  /* 0x40004040001d7882 */ /* 0x000fe40000000000 */
[----:B------:R2:W3:Y:S01]  /*31a0*/  @P0 SYNCS.PHASECHK.TRANS64.TRYWAIT P2, [UR26], R0 ;  /* 0x00000000ff0005a7 */ /* 0x0004e2000804111a */
[----:B------:R-:W-:Y:S01]  /*31b0*/  ULEA UR26, UR17, UR10, 0xb ;  /* 0x0000000a111a7291 */ /* 0x000fe2000f8e58ff */
[----:B------:R-:W-:Y:S01]  /*31c0*/  UMOV UR27, 0x40004040 ;  /* 0x40004040001b7882 */ /* 0x000fe20000000000 */
[----:B------:R-:W-:Y:S02]  /*31d0*/  UMOV UR41, 0x40004040 ;  /* 0x4000404000297882 */ /* 0x000fe40000000000 */
[----:B------:R-:W-:Y:S02]  /*31e0*/  UIADD3 UR38, UPT, UPT, UR26, 0x2, URZ ;  /* 0x000000021a267890 */ /* 0x000fe4000fffe0ff */
[----:B------:R-:W-:Y:S02]  /*31f0*/  UIADD3 UR34, UPT, UPT, UR26, 0x4, URZ ;  /* 0x000000041a227890 */ /* 0x000fe4000fffe0ff */
[----:B------:R-:W-:Y:S01]  /*3200*/  UIADD3 UR30, UPT, UPT, UR26, 0x6, URZ ;  /* 0x000000061a1e7890 */ /* 0x000fe2000fffe0ff */
[----:B------:R2:W-:Y:S01]  /*3210*/  UTCQMMA gdesc[UR28], gdesc[UR26], tmem[UR8], tmem[UR24], idesc[UR25], UP4 ;  /* 0x00ff181a1c0075ea */ /* 0x0005e2000a000308 */
[----:B------:R-:W-:Y:S01]  /*3220*/  UPLOP3.LUT UP4, UPT, UPT, UPT, UPT, 0x80, 0x8 ;  /* 0x000000000008789c */ /* 0x000fe20003f8f070 */
[----:B------:R-:W-:Y:S01]  /*3230*/  UMOV UR39, 0x40004040 ;  /* 0x4000404000277882 */ /* 0x000fe20000000000 */
[----:B------:R-:W-:Y:S01]  /*3240*/  UMOV UR37, 0x40004040 ;  /* 0x4000404000257882 */ /* 0x000fe20000000000 */
[----:B------:R2:W-:Y:S01]  /*3250*/  UTCQMMA gdesc[UR40], gdesc[UR38], tmem[UR8], tmem[UR22], idesc[UR23], UPT ;  /* 0x00ff1626280075ea */ /* 0x0005e2000b800308 */
[----:B------:R-:W-:Y:S01]  /*3260*/  UMOV UR35, 0x40004040 ;  /* 0x4000404000237882 */ /* 0x000fe20000000000 */
[----:B------:R-:W-:Y:S01]  /*3270*/  UMOV UR33, 0x40004040 ;  /* 0x4000404000217882 */ /* 0x000fe20000000000 */
[----:B------:R-:W-:Y:S01]  /*3280*/  UMOV UR31, 0x40004040 ;  /* 0x40004040001f7882 */ /* 0x000fe20000000000 */
[----:B------:R2:W-:Y:S01]  /*3290*/  UTCQMMA gdesc[UR36], gdesc[UR34], tmem[UR8], tmem[UR20], idesc[UR21], UPT ;  /* 0x00ff1422240075ea */ /* 0x0005e2000b800308 */
[----:B------:R2:W-:Y:S01]  /*32a0*/  UTCQMMA gdesc[UR32], gdesc[UR30], tmem[UR8], tmem[UR18], idesc[UR19], UPT ;  /* 0x00ff121e200075ea */ /* 0x0005e2000b800308 */
[----:B------:R2:W-:Y:S01]  /*32b0*/  UTCBAR [UR6], URZ ;  /* 0x000000ff060073e9 */ /* 0x0005e200080000ff */
[----:B------:R-:W-:Y:S01]  /*32c0*/  UMOV UR17, UR13 ;  /* 0x0000000d00117c82 */ /* 0x000fe20008000000 */
[----:B------:R-:W-:Y:S05]  /*32d0*/  BRA.U UP0, `(.L_x_57) ;  /* 0xfffffffd00507547 */ /* 0x000fea000b83ffff */
.L_x_54:
[----:B------:R-:W-:Y:S01]  /*32e0*/  UIADD3 UR14, UPT, UPT, UR14, 0x1, URZ ;  /* 0x000000010e0e7890 */ /* 0x000fe2000fffe0ff */
[C---:B------:R-:W-:Y:S01]  /*32f0*/  ISETP.NE.AND P0, PT, R10.reuse, 0x2, PT ;  /* 0x000000020a00780c */ /* 0x040fe20003f05270 */
[----:B------:R-:W-:Y:S02]  /*3300*/  UIADD3 UR7, UPT, UPT, UR7, 0xa0, URZ ;  /* 0x000000a007077890 */ /* 0x000fe4000fffe0ff */
[----:B------:R-:W-:Y:S01]  /*3310*/  UISETP.NE.AND UP0, UPT, UR14, 0x2, UPT ;  /* 0x000000020e00788c */ /* 0x000fe2000bf05270 */
[----:B-12---:R-:W-:Y:S02]  /*3320*/  SEL R0, RZ, 0x1, P0 ;  /* 0x00000001ff007807 */ /* 0x006fe40000000000 */
[----:B------:R-:W-:Y:S01]  /*3330*/  SEL R10, R10, RZ, P0 ;  /* 0x000000ff0a0a7207 */ /* 0x000fe20000000000 */
[----:B------:R-:W-:Y:S01]  /*3340*/  USEL UR6, URZ, 0x1, UP0 ;  /* 0x00000001ff067887 */ /* 0x000fe20008000000 */
[----:B------:R-:W-:Y:S01]  /*3350*/  LOP3.LUT R9, R9, R0, RZ, 0x3c, !PT ;  /* 0x0000000009097212 */ /* 0x000fe200078e3cff */
[----:B------:R-:W-:Y:S01]  /*3360*/  USEL UR14, UR14, URZ, UP0 ;  /* 0x000000ff0e0e7287 */ /* 0x000fe20008000000 */
[----:B------:R1:W-:Y:S03]  /*3370*/  UTCBAR [UR7], URZ ;  /* 0x000000ff070073e9 */ /* 0x0003e600080000ff */
[----:B------:R-:W-:Y:S01]  /*3380*/  LOP3.LUT R11, R11, UR6, RZ, 0x3c, !PT ;  /* 0x000000060b0b7c12 */ /* 0x000fe2000f8e3cff */
[----:B------:R-:W-:Y:S07]  /*3390*/  @P1 BRA `(.L_x_58) ;  /* 0xfffffff800a01947 */ /* 0x000fee000383ffff */
[----:B------:R-:W2:Y:S01]  /*33a0*/  S2UR UR4, SR_CgaCtaId ;  /* 0x00000000000479c3 */ /* 0x000ea20000008800 */
[----:B------:R-:W-:Y:S01]  /*33b0*/  ELECT P0, URZ, PT ;  /* 0x0000000000ff782f */ /* 0x000fe20003800000 */
[----:B------:R-:W-:Y:S01]  /*33c0*/  IMAD.MOV.U32 R0, RZ, RZ, 0x1 ;  /* 0x00000001ff007424 */ /* 0x000fe200078e00ff */
[----:B------:R-:W-:Y:S01]  /*33d0*/  UIADD3 UR5, UPT, UPT, UR5, 0xb0, URZ ;  /* 0x000000b005057890 */ /* 0x000fe2000fffe0ff */
[----:B------:R-:W-:Y:S01]  /*33e0*/  SHF.L.U32 R3, R11, 0x1f, RZ ;  /* 0x0000001f0b037819 */ /* 0x000fe200000006ff */
[----:B------:R-:W-:-:S03]  /*33f0*/  UMOV UR6, 0x40 ;  /* 0x0000004000067882 */ /* 0x000fc60000000000 */
[----:B------:R-:W-:Y:S01]  /*3400*/  UVIRTCOUNT.DEALLOC.SMPOOL 0x80 ;  /* 0x000000800000784c */ /* 0x000fe20000000000 */
[----:B--2---:R-:W-:Y:S02]  /*3410*/  ULEA UR4, UR4, UR6, 0x18 ;  /* 0x0000000604047291 */ /* 0x004fe4000f8ec0ff */
[----:B------:R-:W-:-:S07]  /*3420*/  ULEA UR6, UR14, UR5, 0x3 ;  /* 0x000000050e067291 */ /* 0x000fce000f8e18ff */
[----:B------:R2:W-:Y:S02]  /*3430*/  @P0 STS.U8 [UR4+0x1c], R0 ;  /* 0x00001c00ff000988 */ /* 0x0005e40008000004 */
[----:B------:R-:W4:Y:S02]  /*3440*/  SYNCS.PHASECHK.TRANS64.TRYWAIT P0, [UR6], R3 ;  /* 0x00000003ff0075a7 */ /* 0x000f240008001106 */
[----:B--2-4-:R-:W-:Y:S05]  /*3450*/  @!P0 BRA `(.L_x_59) ;  /* 0x0000007c00d08947 */ /* 0x014fea0003800000 */
.L_x_143:
[----:B-1----:R-:W-:-:S04]  /*3460*/  UIADD3 UR7, UPT, UPT, UR14, 0x1, URZ ;  /* 0x000000010e077890 */ /* 0x002fc8000fffe0ff */
[----:B------:R-:W-:-:S04]  /*3470*/  UISETP.NE.AND UP0, UPT, UR7, 0x2, UPT ;  /* 0x000000020700788c */ /* 0x000fc8000bf05270 */
[----:B------:R-:W-:Y:S02]  /*3480*/  USEL UR6, URZ, 0x1, UP0 ;  /* 0x00000001ff067887 */ /* 0x000fe40008000000 */
[----:B------:R-:W-:-:S04]  /*3490*/  USEL UR7, UR7, URZ, UP0 ;  /* 0x000000ff07077287 */ /* 0x000fc80008000000 */
[----:B------:R-:W-:Y:S01]  /*34a0*/  ULEA UR7, UR7, UR5, 0x3 ;  /* 0x0000000507077291 */ /* 0x000fe2000f8e18ff */
[----:B--2---:R-:W-:-:S04]  /*34b0*/  LOP3.LUT R3, R11, UR6, RZ, 0x3c, !PT ;  /* 0x000000060b037c12 */ /* 0x004fc8000f8e3cff */
[----:B------:R-:W-:-:S04]  /*34c0*/  SHF.L.U32 R3, R3, 0x1f, RZ ;  /* 0x0000001f03037819 */ /* 0x000fc800000006ff */
[----:B------:R-:W1:Y:S02]  /*34d0*/  SYNCS.PHASECHK.TRANS64.TRYWAIT P0, [UR7], R3 ;  /* 0x00000003ff0075a7 */ /* 0x000e640008001107 */
[----:B-1----:R-:W-:Y:S05]  /*34e0*/  @!P0 BRA `(.L_x_60) ;  /* 0x0000007c00c48947 */ /* 0x002fea0003800000 */
.L_x_145:
[----:B------:R-:W-:Y:S01]  /*34f0*/  NOP ;  /* 0x0000000000007918 */ /* 0x000fe20000000000 */
[----:B-1----:R-:W1:Y:S01]  /*3500*/  LDS R0, [UR4+0x14] ;  /* 0x00001404ff007984 */ /* 0x002e620008000800 */
[----:B------:R-:W-:Y:S01]  /*3510*/  ULOP3.LUT UR6, UR16, 0xffff, URZ, 0xc0, !UPT ;  /* 0x0000ffff10067892 */ /* 0x000fe2000f8ec0ff */
[----:B------:R-:W-:Y:S01]  /*3520*/  UMOV UR8, 0xffff ;  /* 0x0000ffff00087882 */ /* 0x000fe20000000000 */
[----:B------:R-:W-:Y:S02]  /*3530*/  UMOV UR5, 0x1 ;  /* 0x0000000100057882 */ /* 0x000fe40000000000 */
[----:B------:R-:W-:-:S04]  /*3540*/  USHF.R.U32.HI UR6, URZ, 0x5, UR6 ;  /* 0x00000005ff067899 */ /* 0x000fc80008011606 */
[----:B------:R-:W-:Y:S02]  /*3550*/  USHF.L.U32 UR8, UR8, UR6, URZ ;  /* 0x0000000608087299 */ /* 0x000fe400080006ff */
[----:B------:R-:W-:-:S04]  /*3560*/  USHF.L.U32 UR5, UR5, UR6, URZ ;  /* 0x0000000605057299 */ /* 0x000fc800080006ff */
[----:B-1----:R-:W-:-:S04]  /*3570*/  LOP3.LUT R0, R0, UR8, RZ, 0xc0, !PT ;  /* 0x0000000800007c12 */ /* 0x002fc8000f8ec0ff */
[----:B------:R-:W-:-:S13]  /*3580*/  ISETP.NE.AND P0, PT, R0, UR8, PT ;  /* 0x0000000800007c0c */ /* 0x000fda000bf05270 */
[----:B------:R-:W-:Y:S05]  /*3590*/  @P0 BRA `(.L_x_61) ;  /* 0x0000000000580947 */ /* 0x000fea0003800000 */
[----:B------:R-:W1:Y:S02]  /*35a0*/  LDS R0, [UR4+0x18] ;  /* 0x00001804ff007984 */ /* 0x000e640008000800 */
[----:B-1----:R-:W-:-:S04]  /*35b0*/  LOP3.LUT R0, R0, UR5, RZ, 0xc0, !PT ;  /* 0x0000000500007c12 */ /* 0x002fc8000f8ec0ff */
[----:B------:R-:W-:-:S13]  /*35c0*/  ISETP.NE.AND P0, PT, R0, UR5, PT ;  /* 0x0000000500007c0c */ /* 0x000fda000bf05270 */
[----:B------:R-:W-:Y:S05]  /*35d0*/  @P0 BRA `(.L_x_62) ;  /* 0x00000000003c0947 */ /* 0x000fea0003800000 */
[----:B------:R-:W1:Y:S01]  /*35e0*/  S2R R2, SR_LANEID ;  /* 0x0000000000027919 */ /* 0x000e620000000000 */
[----:B------:R-:W-:Y:S01]  /*35f0*/  ULOP3.LUT UR8, URZ, UR8, URZ, 0x33, !UPT ;  /* 0x00000008ff087292 */ /* 0x000fe2000f8e33ff */
[----:B------:R-:W-:Y:S01]  /*3600*/  LOP3.LUT R4, RZ, UR5, RZ, 0x33, !PT ;  /* 0x00000005ff047c12 */ /* 0x000fe2000f8e33ff */
[----:B------:R-:W-:Y:S02]  /*3610*/  VOTEU.ANY UR7, UPT, PT ;  /* 0x0000000000077886 */ /* 0x000fe400038e0100 */
[----:B------:R-:W-:Y:S01]  /*3620*/  UFLO.U32 UR7, UR7 ;  /* 0x00000007000772bd */ /* 0x000fe200080e0000 */
[----:B------:R-:W2:Y:S01]  /*3630*/  REDUX UR5, R4 ;  /* 0x00000000040573c4 */ /* 0x000ea20000000000 */
[----:B------:R-:W-:-:S06]  /*3640*/  IMAD.U32 R0, RZ, RZ, UR8 ;  /* 0x00000008ff007e24 */ /* 0x000fcc000f8e00ff */
[----:B------:R4:W-:Y:S01]  /*3650*/  UTCATOMSWS.AND URZ, UR8 ;  /* 0x0000000800ff79e3 */ /* 0x0009e20008000000 */
[----:B------:R-:W3:Y:S01]  /*3660*/  REDUX UR6, R0 ;  /* 0x00000000000673c4 */ /* 0x000ee20000000000 */
[----:B-1----:R-:W-:Y:S01]  /*3670*/  ISETP.EQ.U32.AND P0, PT, R2, UR7, PT ;  /* 0x0000000702007c0c */ /* 0x002fe2000bf02070 */
[----:B--2---:R-:W-:Y:S01]  /*3680*/  IMAD.U32 R2, RZ, RZ, UR5 ;  /* 0x00000005ff027e24 */ /* 0x004fe2000f8e00ff */
[----:B---3--:R-:W-:-:S11]  /*3690*/  MOV R3, UR6 ;  /* 0x0000000600037c02 */ /* 0x008fd60008000f00 */
[----:B------:R4:W-:Y:S04]  /*36a0*/  @P0 ATOMS.AND RZ, [UR4+0x14], R3 ;  /* 0x00001403ffff098c */ /* 0x0009e8000a800004 */
[----:B------:R4:W-:Y:S01]  /*36b0*/  @P0 ATOMS.AND RZ, [UR4+0x18], R2 ;  /* 0x00001802ffff098c */ /* 0x0009e2000a800004 */
[----:B------:R-:W-:Y:S05]  /*36c0*/  BRA `(.L_x_63) ;  /* 0x0000000000147947 */ /* 0x000fea0003800000 */
.L_x_62:
[----:B------:R-:W-:Y:S02]  /*36d0*/  MOV R2, 0x36f0 ;  /* 0x000036f000027802 */ /* 0x000fe40000000f00 */
[----:B---3-5:R-:W-:Y:S05]  /*36e0*/  CALL.REL.NOINC `($__internal_0_$__cuda_sm10x_tcgen05_guardrail_trap_col_being_dealloced_not_returned_by_alloc) ;  /* 0x0000008000a87944 */ /* 0x028fea0003c00000 */
[----:B------:R-:W-:Y:S05]  /*36f0*/  BRA `(.L_x_63) ;  /* 0x0000000000087947 */ /* 0x000fea0003800000 */
.L_x_61:
[----:B------:R-:W-:Y:S02]  /*3700*/  MOV R2, 0x3720 ;  /* 0x0000372000027802 */ /* 0x000fe40000000f00 */
[----:B---3-5:R-:W-:Y:S05]  /*3710*/  CALL.REL.NOINC `($__internal_2_$__cuda_sm10x_tcgen05_guardrail_trap_unallocated_columns_being_dealloced) ;  /* 0x0000008000b47944 */ /* 0x028fea0003c00000 */
.L_x_63:
[----:B------:R-:W-:Y:S01]  /*3720*/  NOP ;  /* 0x0000000000007918 */ /* 0x000fe20000000000 */
[----:B----4-:R-:W-:Y:S05]  /*3730*/  EXIT ;  /* 0x000000000000794d */ /* 0x010fea0003800000 */
.L_x_47:
[----:B------:R-:W-:-:S09]  /*3740*/  UISETP.NE.OR UP2, UPT, UR8, 0x3, !UP2 ;  /* 0x000000030800788c */ /* 0x000fd2000d745670 */
[----:B------:R-:W-:Y:S05]  /*3750*/  BRA.U UP2, `(.L_x_64) ;  /* 0x0000001102147547 */ /* 0x000fea000b800000 */
[----:B------:R-:W1:Y:S01]  /*3760*/  LDC R0, c[0x0][0xb30] ;  /* 0x0002cc00ff007b82 */ /* 0x000e620000000800 */
[----:B------:R-:W2:Y:S01]  /*3770*/  LDCU.64 UR8, c[0x0][0x888] ;  /* 0x00011100ff0877ac */ /* 0x000ea20008000a00 */
[----:B------:R-:W-:Y:S02]  /*3780*/  HFMA2 R29, -RZ, RZ, 0, 0 ;  /* 0x00000000ff1d7431 */ /* 0x000fe400000001ff */
[----:B------:R-:W-:Y:S01]  /*3790*/  IMAD.MOV.U32 R31, RZ, RZ, 0x1 ;  /* 0x00000001ff1f7424 */ /* 0x000fe200078e00ff */
[----:B------:R-:W-:Y:S01]  /*37a0*/  MOV R23, 0x2000 ;  /* 0x0000200000177802 */ /* 0x000fe20000000f00 */
[----:B------:R-:W4:Y:S01]  /*37b0*/  LDCU.64 UR4, c[0x0][0x890] ;  /* 0x00011200ff0477ac */ /* 0x000f220008000a00 */
[----:B------:R-:W-:Y:S01]  /*37c0*/  IMAD.MOV.U32 R30, RZ, RZ, RZ ;  /* 0x000000ffff1e7224 */ /* 0x000fe200078e00ff */
[----:B------:R-:W3:Y:S01]  /*37d0*/  LDC R19, c[0x0][0x370] ;  /* 0x0000dc00ff137b82 */ /* 0x000ee20000000800 */
[----:B------:R-:W-:Y:S01]  /*37e0*/  UMOV UR7, 0x400 ;  /* 0x0000040000077882 */ /* 0x000fe20000000000 */
[----:B------:R-:W-:-:S02]  /*37f0*/  UPLOP3.LUT UP1, UPT, UPT, UPT, UPT, 0x40, 0x4 ;  /* 0x000000000004789c */ /* 0x000fc40003f2e870 */
[----:B------:R-:W-:-:S04]  /*3800*/  ULEA UR7, UR37, UR7, 0x18 ;  /* 0x0000000725077291 */ /* 0x000fc8000f8ec0ff */
[----:B------:R-:W3:Y:S01]  /*3810*/  LDC R2, c[0x0][0xb0c] ;  /* 0x0002c300ff027b82 */ /* 0x000ee20000000800 */
[----:B------:R-:W-:Y:S02]  /*3820*/  UIADD3 UR13, UPT, UPT, UR7, 0x48, URZ ;  /* 0x00000048070d7890 */ /* 0x000fe4000fffe0ff */
[----:B--2---:R-:W-:Y:S02]  /*3830*/  UISETP.NE.U32.AND UP2, UPT, UR8, URZ, UPT ;  /* 0x000000ff0800728c */ /* 0x004fe4000bf45070 */
[----:B------:R-:W-:Y:S02]  /*3840*/  UIADD3 UR33, UPT, UPT, UR7, 0x30, URZ ;  /* 0x0000003007217890 */ /* 0x000fe4000fffe0ff */
[----:B----4-:R-:W-:Y:S01]  /*3850*/  UISETP.NE.U32.AND UP3, UPT, UR4, URZ, UPT ;  /* 0x000000ff0400728c */ /* 0x010fe2000bf65070 */
[----:B------:R-:W2:Y:S01]  /*3860*/  LDC R18, c[0x0][0xb20] ;  /* 0x0002c800ff127b82 */ /* 0x000ea20000000800 */
[----:B-1----:R-:W-:Y:S01]  /*3870*/  ISETP.NE.AND P1, PT, R0, 0x1, PT ;  /* 0x000000010000780c */ /* 0x002fe20003f25270 */
[----:B------:R-:W-:-:S02]  /*3880*/  UISETP.NE.AND.EX UP2, UPT, UR9, URZ, UPT, UP2 ;  /* 0x000000ff0900728c */ /* 0x000fc4000bf45320 */
[----:B------:R-:W-:Y:S02]  /*3890*/  UIADD3 UR25, UPT, UPT, UR7, 0x38, URZ ;  /* 0x0000003807197890 */ /* 0x000fe4000fffe0ff */
[----:B------:R-:W-:Y:S02]  /*38a0*/  UIADD3 UR17, UPT, UPT, UR7, 0x40, URZ ;  /* 0x0000004007117890 */ /* 0x000fe4000fffe0ff */
[----:B------:R-:W1:Y:S01]  /*38b0*/  LDC.64 R32, c[0x0][0x348] ;  /* 0x0000d200ff207b82 */ /* 0x000e620000000a00 */
[----:B------:R-:W-:Y:S02]  /*38c0*/  UPRMT UR13, UR37, 0x654, UR13 ;  /* 0x00000654250d7896 */ /* 0x000fe4000800000d */
[----:B------:R-:W-:-:S05]  /*38d0*/  UISETP.NE.AND.EX UP3, UPT, UR5, URZ, UPT, UP3 ;  /* 0x000000ff0500728c */ /* 0x000fca000bf65330 */
[----:B------:R-:W4:Y:S08]  /*38e0*/  LDC.64 R16, c[0x0][0xb10] ;  /* 0x0002c400ff107b82 */ /* 0x000f300000000a00 */
[----:B------:R-:W1:Y:S08]  /*38f0*/  LDC.64 R6, c[0x0][0xb18] ;  /* 0x0002c600ff067b82 */ /* 0x000e700000000a00 */
[----:B------:R-:W1:Y:S08]  /*3900*/  LDC.64 R4, c[0x0][0xb28] ;  /* 0x0002ca00ff047b82 */ /* 0x000e700000000a00 */
[----:B--23--:R-:W1:Y:S02]  /*3910*/  LDC R22, c[0x0][0x374] ;  /* 0x0000dd00ff167b82 */ /* 0x00ce640000000800 */
.L_x_75:
[C---:B------:R-:W-:Y:S02]  /*3920*/  LEA R0, R30.reuse, UR7, 0x3 ;  /* 0x000000071e007c11 */ /* 0x040fe4000f8e18ff */
[----:B------:R-:W-:Y:S02]  /*3930*/  SHF.L.U32 R3, R29, 0x1f, RZ ;  /* 0x0000001f1d037819 */ /* 0x000fe400000006ff */
[----:B------:R-:W-:Y:S02]  /*3940*/  LEA R24, R30, UR7, 0x4 ;  /* 0x000000071e187c11 */ /* 0x000fe4000f8e20ff */
[----:B--2---:R-:W2:Y:S02]  /*3950*/  SYNCS.PHASECHK.TRANS64.TRYWAIT P0, [R0+URZ+0x80], R3 ;  /* 0x00008003000075a7 */ /* 0x004ea400080011ff */
[----:B--2---:R-:W-:Y:S05]  /*3960*/  @!P0 BRA `(.L_x_65) ;  /* 0x0000007800bc8947 */ /* 0x004fea0003800000 */
.L_x_146:
[----:B------:R-:W-:Y:S01]  /*3970*/  ISETP.GE.AND P0, PT, R72, 0x1, PT ;  /* 0x000000014800780c */ /* 0x000fe20003f06270 */
[----:B------:R-:W3:Y:S01]  /*3980*/  LDS.128 R24, [R24+0xf0] ;  /* 0x0000f00018187984 */ /* 0x000ee20000000c00 */
[----:B--2---:R-:W-:Y:S01]  /*3990*/  VIADD R0, R0, 0x90 ;  /* 0x0000009000007836 */ /* 0x004fe20000000000 */
[----:B------:R-:W-:Y:S01]  /*39a0*/  @!PT LDS RZ, [RZ] ;  /* 0x00000000fffff984 */ /* 0x000fe20000000800 */
[----:B------:R-:W-:Y:S01]  /*39b0*/  @!PT LDS RZ, [RZ] ;  /* 0x00000000fffff984 */ /* 0x000fe20000000800 */
[----:B------:R-:W-:Y:S01]  /*39c0*/  @!PT LDS RZ, [RZ] ;  /* 0x00000000fffff984 */ /* 0x000fe20000000800 */
[----:B------:R-:W-:Y:S01]  /*39d0*/  @!PT LDS RZ, [RZ] ;  /* 0x00000000fffff984 */ /* 0x000fe20000000800 */
[----:B------:R2:W-:Y:S06]  /*39e0*/  MEMBAR.ALL.CTA ;  /* 0x0000000000007992 */ /* 0x0005ec0000008000 */
[----:B--2---:R-:W2:Y:S01]  /*39f0*/  FENCE.VIEW.ASYNC.S ;  /* 0x00000000000073c6 */ /* 0x004ea20000000000 */
[----:B------:R-:W-:Y:S04]  /*3a00*/  PRMT R0, RZ, 0x654, R0 ;  /* 0x00000654ff007816 */ /* 0x000fe80000000000 */
[----:B--2---:R2:W-:Y:S01]  /*3a10*/  SYNCS.ARRIVE.TRANS64.RED.A1T0 RZ, [R0+URZ], RZ ;  /* 0x000000ff00ff79a7 */ /* 0x0045e200081004ff */
[----:B---3--:R-:W-:Y:S11]  /*3a20*/  LOP3.LUT P3, RZ, R26, 0x1, RZ, 0xc0, !PT ;  /* 0x000000011aff7812 */ /* 0x008ff6000786c0ff */
[----:B------:R-:W-:Y:S02]  /*3a30*/  @!UPT UIADD3 URZ, UPT, UPT, URZ, URZ, URZ ;  /* 0x000000fffffff290 */ /* 0x000fe4000fffe0ff */
[----:B------:R-:W-:Y:S02]  /*3a40*/  @P3 MOV R13, R24 ;  /* 0x00000018000d3202 */ /* 0x000fe40000000f00 */
[----:B------:R-:W-:Y:S01]  /*3a50*/  @P3 LOP3.LUT R8, R25, 0xffff, RZ, 0xc0, !PT ;  /* 0x0000ffff19083812 */ /* 0x000fe200078ec0ff */
[----:B--2---:R-:W-:Y:S06]  /*3a60*/  @!P0 BRA `(.L_x_66) ;  /* 0x0000000000a48947 */ /* 0x004fec0003800000 */
[----:B-1----:R-:W-:Y:S01]  /*3a70*/  IMAD.HI.U32 R35, R22, R7, RZ ;  /* 0x0000000716237227 */ /* 0x002fe200078e00ff */
[----:B------:R-:W-:Y:S02]  /*3a80*/  ISETP.NE.AND P0, PT, R6, 0x1, PT ;  /* 0x000000010600780c */ /* 0x000fe40003f05270 */
[----:B------:R-:W-:Y:S01]  /*3a90*/  ISETP.NE.AND P2, PT, R72, 0x1, PT ;  /* 0x000000014800780c */ /* 0x000fe20003f45270 */
[----:B----4-:R-:W-:Y:S01]  /*3aa0*/  IMAD.HI.U32 R34, R19, R16, RZ ;  /* 0x0000001013227227 */ /* 0x010fe200078e00ff */
[----:B------:R-:W-:Y:S02]  /*3ab0*/  SHF.R.U32.HI R35, RZ, R18, R35 ;  /* 0x00000012ff237219 */ /* 0x000fe40000011623 */
[----:B------:R-:W-:Y:S01]  /*3ac0*/  ISETP.NE.AND P4, PT, R2, 0x1, PT ;  /* 0x000000010200780c */ /* 0x000fe20003f85270 */
[----:B------:R-:W-:Y:S01]  /*3ad0*/  IMAD.HI.U32 R36, R13, R16, RZ ;  /* 0x000000100d247227 */ /* 0x000fe200078e00ff */
[----:B------:R-:W-:Y:S02]  /*3ae0*/  SHF.R.U32.HI R34, RZ, R17, R34 ;  /* 0x00000011ff227219 */ /* 0x000fe40000011622 */
[----:B------:R-:W-:Y:S01]  /*3af0*/  SEL R3, R22, R35, !P0 ;  /* 0x0000002316037207 */ /* 0x000fe20004000000 */
[C---:B------:R-:W-:Y:S01]  /*3b00*/  IMAD.HI.U32 R35, R8.reuse, R7, RZ ;  /* 0x0000000708237227 */ /* 0x040fe200078e00ff */
[----:B------:R-:W-:Y:S02]  /*3b10*/  SEL R11, R19, R34, !P4 ;  /* 0x00000022130b7207 */ /* 0x000fe40006000000 */
[----:B------:R-:W-:Y:S01]  /*3b20*/  SHF.R.U32.HI R36, RZ, R17, R36 ;  /* 0x00000011ff247219 */ /* 0x000fe20000011624 */
[----:B------:R-:W-:Y:S01]  /*3b30*/  IMAD.HI.U32 R38, R3, R4, RZ ;  /* 0x0000000403267227 */ /* 0x000fe200078e00ff */
[----:B------:R-:W-:Y:S03]  /*3b40*/  SHF.R.U32.HI R35, RZ, R18, R35 ;  /* 0x00000012ff237219 */ /* 0x000fe60000011623 */
[----:B------:R-:W-:Y:S01]  /*3b50*/  IMAD.HI.U32 R34, R11, R4, RZ ;  /* 0x000000040b227227 */ /* 0x000fe200078e00ff */
[----:B------:R-:W-:Y:S02]  /*3b60*/  @P2 SHF.R.U32.HI R3, RZ, R5, R38 ;  /* 0x00000005ff032219 */ /* 0x000fe40000011626 */
[----:B------:R-:W-:Y:S02]  /*3b70*/  SEL R9, R8, R35, !P0 ;  /* 0x0000002308097207 */ /* 0x000fe40004000000 */
[----:B------:R-:W-:Y:S01]  /*3b80*/  @P2 SHF.R.U32.HI R11, RZ, R5, R34 ;  /* 0x00000005ff0b2219 */ /* 0x000fe20000011622 */
[C---:B------:R-:W-:Y:S01]  /*3b90*/  IMAD R10, R72.reuse, R3, RZ ;  /* 0x00000003480a7224 */ /* 0x040fe200078e02ff */
[----:B------:R-:W-:Y:S01]  /*3ba0*/  SEL R3, R13, R36, !P4 ;  /* 0x000000240d037207 */ /* 0x000fe20006000000 */
[C---:B------:R-:W-:Y:S03]  /*3bb0*/  IMAD.HI.U32 R14, R9.reuse, R4, RZ ;  /* 0x00000004090e7227 */ /* 0x040fe600078e00ff */
[----:B------:R-:W-:Y:S01]  /*3bc0*/  ISETP.GE.AND P0, PT, R9, R10, PT ;  /* 0x0000000a0900720c */ /* 0x000fe20003f06270 */
[C---:B------:R-:W-:Y:S01]  /*3bd0*/  IMAD R12, R72.reuse, R11, RZ ;  /* 0x0000000b480c7224 */ /* 0x040fe200078e02ff */
[-C--:B------:R-:W-:Y:S04]  /*3be0*/  SHF.R.U32.HI R14, RZ, R5.reuse, R14 ;  /* 0x00000005ff0e7219 */ /* 0x080fe8000001160e */
[----:B------:R-:W-:Y:S02]  /*3bf0*/  ISETP.GE.OR P0, PT, R3, R12, P0 ;  /* 0x0000000c0300720c */ /* 0x000fe40000706670 */
[----:B------:R-:W-:Y:S05]  /*3c00*/  SEL R15, R9, R14, !P2 ;  /* 0x0000000e090f7207 */ /* 0x000fea0005000000 */
[----:B------:R-:W-:Y:S04]  /*3c10*/  IMAD.MOV R14, RZ, RZ, -R15 ;  /* 0x000000ffff0e7224 */ /* 0x000fe800078e0a0f */
[----:B------:R-:W-:Y:S02]  /*3c20*/  IMAD R14, R72, R14, R9 ;  /* 0x0000000e480e7224 */ /* 0x000fe400078e0209 */
[C---:B------:R-:W-:Y:S05]  /*3c30*/  @!P0 IMAD.HI.U32 R10, R3.reuse, R4, RZ ;  /* 0x00000004030a8227 */ /* 0x040fea00078e00ff */
[----:B------:R-:W-:Y:S04]  /*3c40*/  @!P0 SHF.R.U32.HI R10, RZ, R5, R10 ;  /* 0x00000005ff0a8219 */ /* 0x000fe8000001160a */
[----:B------:R-:W-:Y:S01]  /*3c50*/  @!P0 SEL R0, R3, R10, !P2 ;  /* 0x0000000a03008207 */ /* 0x000fe20005000000 */
[----:B------:R-:W-:Y:S03]  /*3c60*/  IMAD.MOV R10, RZ, RZ, -R3 ;  /* 0x000000ffff0a7224 */ /* 0x000fe600078e0a03 */
[----:B------:R-:W-:Y:S01]  /*3c70*/  @!P0 IADD3 R15, PT, PT, R15, -R0, RZ ;  /* 0x800000000f0f8210 */ /* 0x000fe20007ffe0ff */
[----:B------:R-:W-:Y:S01]  /*3c80*/  @!P0 IMAD R0, R11, R14, R0 ;  /* 0x0000000e0b008224 */ /* 0x000fe200078e0200 */
[----:B------:R-:W-:Y:S01]  /*3c90*/  IADD3 R11, PT, PT, -R9, RZ, RZ ;  /* 0x000000ff090b7210 */ /* 0x000fe20007ffe1ff */
[----:B------:R-:W-:Y:S02]  /*3ca0*/  IMAD R13, R2, R10, R13 ;  /* 0x0000000a020d7224 */ /* 0x000fe400078e020d */
[----:B------:R-:W-:Y:S02]  /*3cb0*/  @!P0 IMAD R9, R15, R72, R3 ;  /* 0x000000480f098224 */ /* 0x000fe400078e0203 */
[----:B------:R-:W-:Y:S02]  /*3cc0*/  @!P0 IMAD.MOV.U32 R3, RZ, RZ, R0 ;  /* 0x000000ffff038224 */ /* 0x000fe400078e0000 */
[----:B------:R-:W-:Y:S02]  /*3cd0*/  IMAD R8, R6, R11, R8 ;  /* 0x0000000b06087224 */ /* 0x000fe400078e0208 */
[----:B------:R-:W-:Y:S02]  /*3ce0*/  IMAD R13, R3, R2, R13 ;  /* 0x00000002030d7224 */ /* 0x000fe400078e020d */
[----:B------:R-:W-:Y:S02]  /*3cf0*/  IMAD R8, R9, R6, R8 ;  /* 0x0000000609087224 */ /* 0x000fe400078e0208 */
.L_x_66:
[----:B------:R-:W-:Y:S05]  /*3d00*/  BRA.U UP1, `(.L_x_67) ;  /* 0x0000000101107547 */ /* 0x000fea000b800000 */
[----:B------:R-:W-:Y:S04]  /*3d10*/  MOV R0, UR6 ;  /* 0x0000000600007c02 */ /* 0x000fe80008000f00 */
[----:B------:R-:W-:Y:S04]  /*3d20*/  SHF.L.U32 R3, R0, 0x1f, RZ ;  /* 0x0000001f00037819 */ /* 0x000fe800000006ff */
[----:B------:R-:W2:Y:S02]  /*3d30*/  SYNCS.PHASECHK.TRANS64.TRYWAIT P0, [UR7+0x78], R3 ;  /* 0x00007803ff0075a7 */ /* 0x000ea40008001107 */
[----:B--2---:R-:W-:Y:S05]  /*3d40*/  @!P0 BRA `(.L_x_68) ;  /* 0x0000007400d88947 */ /* 0x004fea0003800000 */
.L_x_67:
[----:B------:R-:W-:Y:S02]  /*3d50*/  R2UR UR35, R21 ;  /* 0x00000000152372ca */ /* 0x000fe400000e0000 */
[----:B------:R-:W-:Y:S02]  /*3d60*/  R2UR UR34, R20 ;  /* 0x00000000142272ca */ /* 0x000fe400000e0000 */
[----:B------:R-:W-:Y:S02]  /*3d70*/  ISETP.NE.U32.AND P2, PT, RZ, UR4, PT ;  /* 0x00000004ff007c0c */ /* 0x000fe4000bf45070 */
[----:B------:R-:W-:Y:S02]  /*3d80*/  SHF.L.U32 R12, R31, 0x1f, RZ ;  /* 0x0000001f1f0c7819 */ /* 0x000fe400000006ff */
[----:B------:R-:W-:Y:S05]  /*3d90*/  ISETP.NE.AND.EX P2, PT, RZ, UR5, PT, P2 ;  /* 0x00000005ff007c0c */ /* 0x000fea000bf45320 */
[----:B------:R-:W-:Y:S02]  /*3da0*/  USHF.L.U32 UR35, UR35, 0x7, URZ ;  /* 0x0000000723237899 */ /* 0x000fe400080006ff */
[----:B------:R-:W-:Y:S01]  /*3db0*/  USHF.L.U32 UR34, UR34, 0x8, URZ ;  /* 0x0000000822227899 */ /* 0x000fe200080006ff */
[----:B------:R-:W-:Y:S11]  /*3dc0*/  BRA.U !UP3, `(.L_x_69) ;  /* 0x000000010b347547 */ /* 0x000ff6000b800000 */
[----:B------:R-:W-:Y:S01]  /*3dd0*/  UPLOP3.LUT UP0, UPT, UPT, UPT, UP2, 0x80, 0x8 ;  /* 0x000000000008789c */ /* 0x000fe20003f0f020 */
[----:B--2---:R-:W-:Y:S02]  /*3de0*/  HFMA2 R0, -RZ, RZ, 0, 5.9604644775390625e-08 ;  /* 0x00000001ff007431 */ /* 0x004fe400000001ff */
[----:B------:R-:W-:Y:S03]  /*3df0*/  IMAD.MOV.U32 R171, RZ, RZ, 0x1 ;  /* 0x00000001ffab7424 */ /* 0x000fe600078e00ff */
[----:B------:R-:W-:Y:S05]  /*3e00*/  PLOP3.LUT P0, PT, PT, PT, UP0, 0x80, 0x8 ;  /* 0x000000000008781c */ /* 0x000fea0003f0f008 */
[----:B------:R-:W2:Y:S01]  /*3e10*/  @UP0 LDCU.64 UR10, c[0x0][0x888] ;  /* 0x00011100ff0a07ac */ /* 0x000ea20008000a00 */
[----:B------:R-:W-:Y:S07]  /*3e20*/  @UP0 UIMAD UR8, UR36, UR4, URZ ;  /* 0x00000004240802a4 */ /* 0x000fee000f8e02ff */
[----:B------:R-:W-:Y:S01]  /*3e30*/  @!P0 PRMT R171, R0, 0x7610, R171 ;  /* 0x0000761000ab8816 */ /* 0x000fe200000000ab */
[----:B--2---:R-:W-:Y:S03]  /*3e40*/  @UP0 UIMAD.WIDE UR10, UR8, 0x4, UR10 ;  /* 0x00000004080a08a5 */ /* 0x004fe6000f8e020a */
[----:B------:R-:W2:Y:S03]  /*3e50*/  @!UP0 LDCU UR8, c[0x0][0x880] ;  /* 0x00011000ff0887ac */ /* 0x000ea60008000800 */
[----:B------:R-:W-:Y:S01]  /*3e60*/  IMAD.U32 R10, RZ, RZ, UR10 ;  /* 0x0000000aff0a7e24 */ /* 0x000fe2000f8e00ff */
[----:B------:R-:W-:Y:S05]  /*3e70*/  MOV R11, UR11 ;  /* 0x0000000b000b7c02 */ /* 0x000fea0008000f00 */
[----:B-----5:R3:W5:Y:S02]  /*3e80*/  @P0 LDG.E R81, desc[UR46][R10.64] ;  /* 0x0000002e0a510981 */ /* 0x020764000c1e1900 */
[----:B--23--:R-:W-:Y:S07]  /*3e90*/  @!P0 IMAD.U32 R81, RZ, RZ, UR8 ;  /* 0x00000008ff518e24 */ /* 0x00cfee000f8e00ff */
.L_x_69:
[----:B-----5:R-:W-:Y:S01]  /*3ea0*/  @!P2 FSETP.EQ.AND P0, PT, R81, RZ, PT ;  /* 0x000000ff5100a20b */ /* 0x020fe20003f02000 */
[----:B------:R-:W-:Y:S01]  /*3eb0*/  @!UPT UIADD3 URZ, UPT, UPT, URZ, URZ, URZ ;  /* 0x000000fffffff290 */ /* 0x000fe2000fffe0ff */
[----:B------:R-:W-:Y:S11]  /*3ec0*/  @!P2 BRA `(.L_x_70) ;  /* 0x000000000014a947 */ /* 0x000ff60003800000 */
[----:B------:R-:W-:Y:S02]  /*3ed0*/  LOP3.LUT P2, RZ, R171, 0xff, RZ, 0xc0, !PT ;  /* 0x000000ffabff7812 */ /* 0x000fe4000784c0ff */
[----:B------:R-:W-:Y:S04]  /*3ee0*/  PLOP3.LUT P0, PT, PT, PT, UP0, 0x80, 0x8 ;  /* 0x000000000008781c */ /* 0x000fe80003f0f008 */
[----:B------:R-:W-:Y:S07]  /*3ef0*/  PLOP3.LUT P0, PT, P0, PT, PT, 0x8, 0x80 ;  /* 0x000000000080781c */ /* 0x000fee000070e170 */
[----:B------:R-:W-:Y:S11]  /*3f00*/  @P2 FSETP.EQ.AND P0, PT, R81, RZ, PT ;  /* 0x000000ff5100220b */ /* 0x000ff60003f02000 */
[----:B------:R-:W-:Y:S02]  /*3f10*/  @!UPT UIADD3 URZ, UPT, UPT, URZ, URZ, URZ ;  /* 0x000000fffffff290 */ /* 0x000fe4000fffe0ff */
.L_x_70:
[----:B------:R-:W3:Y:S01]  /*3f20*/  SYNCS.PHASECHK.TRANS64.TRYWAIT P2, [UR7+0x50], R12 ;  /* 0x0000500cff0075a7 */ /* 0x000ee20008041107 */
[----:B------:R-:W-:Y:S04]  /*3f30*/  ELECT P4, URZ, PT ;  /* 0x0000000000ff782f */ /* 0x000fe80003880000 */
[----:B------:R-:W-:Y:S11]  /*3f40*/  PLOP3.LUT P4, PT, P0, P4, PT, 0xf2, 0x2f ;  /* 0x00000000002f781c */ /* 0x000ff60000789e72 */
[----:B------:R-:W-:Y:S02]  /*3f50*/  @!UPT UIADD3 URZ, UPT, UPT, URZ, URZ, URZ ;  /* 0x000000fffffff290 */ /* 0x000fe4000fffe0ff */
[----:B-1----:R-:W-:Y:S05]  /*3f60*/  @!P4 IADD3 R9, P0, PT, R32, 0x580, RZ ;  /* 0x000005802009c810 */ /* 0x002fea0007f1e0ff */
[----:B--2---:R-:W-:Y:S01]  /*3f70*/  @!P4 IMAD.X R0, RZ, RZ, R33, P0 ;  /* 0x000000ffff00c224 */ /* 0x004fe200000e0621 */
[----:B---3--:R-:W-:Y:S07]  /*3f80*/  @!P2 BRA `(.L_x_71) ;  /* 0x000000740060a947 */ /* 0x008fee0003800000 */
.L_x_149:
[----:B------:R-:W-:Y:S01]  /*3f90*/  @!P4 R2UR UR8, R0 ;  /* 0x000000000008c2ca */ /* 0x000fe200000e0000 */
[----:B------:R-:W-:Y:S01]  /*3fa0*/  VOTEU.ALL UP1, P4 ;  /* 0x0000000000ff7886 */ /* 0x000fe20002020000 */
[----:B------:R-:W-:Y:S01]  /*3fb0*/  @!P4 R2UR UR9, R9 ;  /* 0x000000000909c2ca */ /* 0x000fe200000e0000 */
[----:B------:R-:W-:Y:S01]  /*3fc0*/  @!P4 IMAD.MOV.U32 R0, RZ, RZ, 0x2000 ;  /* 0x00002000ff00c424 */ /* 0x000fe200078e00ff */
[----:B------:R-:W-:Y:S01]  /*3fd0*/  UMOV UR10, 0x0 ;  /* 0x00000000000a7882 */ /* 0x000fe20000000000 */
[----:B------:R-:W-:Y:S01]  /*3fe0*/  UMOV UR11, 0x10000000 ;  /* 0x10000000000b7882 */ /* 0x000fe20000000000 */
[----:B------:R-:W-:Y:S01]  /*3ff0*/  @!UP1 UIADD3 UR32, UPT, UPT, UR7, 0x200, URZ ;  /* 0x0000020007209890 */ /* 0x000fe2000fffe0ff */
[----:B------:R-:W-:Y:S01]  /*4000*/  @!P4 IADD3 R9, P0, PT, R32, 0x580, RZ ;  /* 0x000005802009c810 */ /* 0x000fe20007f1e0ff */
[----:B------:R-:W-:Y:S05]  /*4010*/  VOTEU.ALL UP1, P4 ;  /* 0x0000000000ff7886 */ /* 0x000fea0002020000 */
[----:B------:R-:W-:Y:S01]  /*4020*/  IMAD.U32 R11, RZ, RZ, UR8 ;  /* 0x00000008ff0b7e24 */ /* 0x000fe2000f8e00ff */
[----:B------:R-:W-:Y:S01]  /*4030*/  UPRMT UR8, UR37, 0x654, UR33 ;  /* 0x0000065425087896 */ /* 0x000fe20008000021 */
[----:B------:R-:W-:Y:S03]  /*4040*/  IMAD.U32 R10, RZ, RZ, UR9 ;  /* 0x00000009ff0a7e24 */ /* 0x000fe6000f8e00ff */
[----:B------:R-:W-:Y:S02]  /*4050*/  @!P4 R2UR UR15, R11 ;  /* 0x000000000b0fc2ca */ /* 0x000fe400000e0000 */
[----:B------:R-:W-:Y:S11]  /*4060*/  @!P4 R2UR UR14, R10 ;  /* 0x000000000a0ec2ca */ /* 0x000ff600000e0000 */
[----:B------:R-:W-:Y:S02]  /*4070*/  @!UPT UIADD3 URZ, UPT, UPT, URZ, URZ, URZ ;  /* 0x000000fffffff290 */ /* 0x000fe4000fffe0ff */
[----:B------:R2:W-:Y:S01]  /*4080*/  @!UP1 UTMALDG.3D [UR32], [UR14], desc[UR10] ;  /* 0x00000a200e0095b4 */ /* 0x0005e20008011000 */
[----:B------:R3:W-:Y:S01]  /*4090*/  @!P4 SYNCS.ARRIVE.TRANS64.RED.A0TR RZ, [UR7+0x30], R0 ;  /* 0x00003000ffffc9a7 */ /* 0x0007e20008300407 */
[----:B------:R-:W-:Y:S01]  /*40a0*/  SYNCS.ARRIVE.TRANS64.RED.A1T0 RZ, [UR8], RZ ;  /* 0x000000ffffff79a7 */ /* 0x000fe20008100408 */
[----:B---3--:R-:W-:Y:S01]  /*40b0*/  @!P4 IMAD.X R0, RZ, RZ, R33, P0 ;  /* 0x000000ffff00c224 */ /* 0x008fe200000e0621 */
[----:B------:R-:W3:Y:S02]  /*40c0*/  SYNCS.PHASECHK.TRANS64.TRYWAIT P2, [UR7+0x58], R12 ;  /* 0x0000580cff0075a7 */ /* 0x000ee40008041107 */
[----:B--23--:R-:W-:Y:S05]  /*40d0*/  @!P2 BRA `(.L_x_72) ;  /* 0x000000740024a947 */ /* 0x00cfea0003800000 */
.L_x_151:
        /* <DEDUP_REMOVED lines=8> */
[----:B------:R-:W-:Y:S01]  /*4160*/  @!UP1 UIADD3 UR24, UPT, UPT, UR7, 0x2200, URZ ;  /* 0x0000220007189890 */ /* 0x000fe2000fffe0ff */
[----:B------:R-:W-:Y:S01]  /*4170*/  VOTEU.ALL UP1, P4 ;  /* 0x0000000000ff7886 */ /* 0x000fe20002020000 */
[----:B------:R-:W-:Y:S01]  /*4180*/  UMOV UR27, UR35 ;  /* 0x00000023001b7c82 */ /* 0x000fe20008000000 */
[----:B------:R-:W-:Y:S02]  /*4190*/  UMOV UR28, UR36 ;  /* 0x00000024001c7c82 */ /* 0x000fe40008000000 */
[----:B------:R-:W-:Y:S01]  /*41a0*/  IMAD.U32 R11, RZ, RZ, UR8 ;  /* 0x00000008ff0b7e24 */ /* 0x000fe2000f8e00ff */
[----:B------:R-:W-:Y:S01]  /*41b0*/  UPRMT UR8, UR37, 0x654, UR25 ;  /* 0x0000065425087896 */ /* 0x000fe20008000019 */
[----:B------:R-:W-:Y:S02]  /*41c0*/  IMAD.U32 R10, RZ, RZ, UR9 ;  /* 0x00000009ff0a7e24 */ /* 0x000fe4000f8e00ff */
[----:B------:R-:W-:Y:S01]  /*41d0*/  @!P4 IMAD.X R20, RZ, RZ, R33, P0 ;  /* 0x000000ffff14c224 */ /* 0x000fe200000e0621 */
[----:B------:R-:W-:Y:S02]  /*41e0*/  @!P4 R2UR UR15, R11 ;  /* 0x000000000b0fc2ca */ /* 0x000fe400000e0000 */
[----:B------:R-:W-:Y:S11]  /*41f0*/  @!P4 R2UR UR14, R10 ;  /* 0x000000000a0ec2ca */ /* 0x000ff600000e0000 */
[----:B------:R-:W-:Y:S02]  /*4200*/  @!UPT UIADD3 URZ, UPT, UPT, URZ, URZ, URZ ;  /* 0x000000fffffff290 */ /* 0x000fe4000fffe0ff */
[----:B------:R2:W-:Y:S01]  /*4210*/  @!UP1 UTMALDG.3D [UR24], [UR14], desc[UR10] ;  /* 0x00000a180e0095b4 */ /* 0x0005e20008011000 */
[----:B------:R2:W-:Y:S01]  /*4220*/  @!P4 SYNCS.ARRIVE.TRANS64.RED.A0TR RZ, [UR7+0x38], R0 ;  /* 0x00003800ffffc9a7 */ /* 0x0005e20008300407 */
[----:B------:R-:W-:Y:S01]  /*4230*/  SYNCS.ARRIVE.TRANS64.RED.A1T0 RZ, [UR8], RZ ;  /* 0x000000ffffff79a7 */ /* 0x000fe20008100408 */
[----:B------:R-:W3:Y:S02]  /*4240*/  SYNCS.PHASECHK.TRANS64.TRYWAIT P2, [UR7+0x60], R12 ;  /* 0x0000600cff0075a7 */ /* 0x000ee40008041107 */
[----:B--23--:R-:W-:Y:S05]  /*4250*/  @!P2 BRA `(.L_x_73) ;  /* 0x0000007000dca947 */ /* 0x00cfea0003800000 */
.L_x_153:
[----:B------:R-:W2:Y:S01]  /*4260*/  LDC.64 R14, c[0x0][0xb10] ;  /* 0x0002c400ff0e7b82 */ /* 0x000ea20000000a00 */
[----:B------:R-:W-:Y:S01]  /*4270*/  @!P4 R2UR UR8, R20 ;  /* 0x000000001408c2ca */ /* 0x000fe200000e0000 */
[----:B------:R-:W-:Y:S01]  /*4280*/  VOTEU.ALL UP1, P4 ;  /* 0x0000000000ff7886 */ /* 0x000fe20002020000 */
[----:B------:R-:W-:Y:S01]  /*4290*/  @!P4 R2UR UR9, R21 ;  /* 0x000000001509c2ca */ /* 0x000fe200000e0000 */
[----:B------:R-:W-:Y:S01]  /*42a0*/  UMOV UR10, 0x0 ;  /* 0x00000000000a7882 */ /* 0x000fe20000000000 */
[----:B------:R-:W-:Y:S03]  /*42b0*/  UMOV UR11, 0x10000000 ;  /* 0x10000000000b7882 */ /* 0x000fe60000000000 */
[----:B------:R-:W3:Y:S01]  /*42c0*/  LDC.64 R10, c[0x0][0xb18] ;  /* 0x0002c600ff0a7b82 */ /* 0x000ee20000000a00 */
[----:B------:R-:W-:Y:S01]  /*42d0*/  @!UP1 UIADD3 UR18, UPT, UPT, UR34, 0x80, URZ ;  /* 0x0000008022129890 */ /* 0x000fe2000fffe0ff */
[----:B------:R-:W-:Y:S01]  /*42e0*/  @P3 SHF.R.U32.HI R28, RZ, 0x10, R25 ;  /* 0x00000010ff1c3819 */ /* 0x000fe20000011619 */
[----:B------:R-:W-:Y:S01]  /*42f0*/  @!UP1 UIADD3 UR16, UPT, UPT, UR7, 0x4200, URZ ;  /* 0x0000420007109890 */ /* 0x000fe2000fffe0ff */
[----:B------:R-:W-:Y:S01]  /*4300*/  VIADD R30, R30, 0x1 ;  /* 0x000000011e1e7836 */ /* 0x000fe20000000000 */
[----:B------:R-:W-:Y:S03]  /*4310*/  VOTEU.ALL UP1, P4 ;  /* 0x0000000000ff7886 */ /* 0x000fe60002020000 */
[----:B------:R-:W5:Y:S01]  /*4320*/  @!P1 LDC R0, c[0x0][0xb20] ;  /* 0x0002c800ff009b82 */ /* 0x000f620000000800 */
[----:B------:R-:W-:Y:S01]  /*4330*/  UMOV UR19, UR35 ;  /* 0x0000002300137c82 */ /* 0x000fe20008000000 */
[----:B------:R-:W-:Y:S01]  /*4340*/  IMAD.U32 R21, RZ, RZ, UR8 ;  /* 0x00000008ff157e24 */ /* 0x000fe2000f8e00ff */
[----:B------:R-:W-:Y:S05]  /*4350*/  UMOV UR20, UR36 ;  /* 0x0000002400147c82 */ /* 0x000fea0008000000 */
[----:B-1----:R-:W1:Y:S01]  /*4360*/  @!P1 LDC R3, c[0x0][0xb0c] ;  /* 0x0002c300ff039b82 */ /* 0x002e620000000800 */
[----:B------:R-:W-:Y:S01]  /*4370*/  IMAD.U32 R20, RZ, RZ, UR9 ;  /* 0x00000009ff147e24 */ /* 0x000fe2000f8e00ff */
[----:B------:R-:W-:Y:S01]  /*4380*/  UPRMT UR8, UR37, 0x654, UR17 ;  /* 0x0000065425087896 */ /* 0x000fe20008000011 */
[----:B------:R-:W-:Y:S03]  /*4390*/  @!P4 R2UR UR15, R21 ;  /* 0x00000000150fc2ca */ /* 0x000fe600000e0000 */
[----:B------:R-:W-:Y:S01]  /*43a0*/  @!P4 R2UR UR14, R20 ;  /* 0x00000000140ec2ca */ /* 0x000fe200000e0000 */
[----:B------:R-:W-:Y:S11]  /*43b0*/  @!P4 IMAD.MOV.U32 R20, RZ, RZ, 0x2000 ;  /* 0x00002000ff14c424 */ /* 0x000ff600078e00ff */
[----:B------:R-:W-:Y:S01]  /*43c0*/  @!UPT UIADD3 URZ, UPT, UPT, URZ, URZ, URZ ;  /* 0x000000fffffff290 */ /* 0x000fe2000fffe0ff */
[----:B------:R1:W-:Y:S01]  /*43d0*/  @!UP1 UTMALDG.3D [UR16], [UR14], desc[UR10] ;  /* 0x00000a100e0095b4 */ /* 0x0003e20008011000 */
[----:B------:R1:W-:Y:S02]  /*43e0*/  @!P4 SYNCS.ARRIVE.TRANS64.RED.A0TR RZ, [UR7+0x40], R20 ;  /* 0x00004014ffffc9a7 */ /* 0x0003e40008300407 */
[----:B-1----:R-:W-:Y:S01]  /*43f0*/  @!P1 ISETP.NE.AND P2, PT, R3, 0x1, PT ;  /* 0x000000010300980c */ /* 0x002fe20003f45270 */
[C---:B--2---:R-:W-:Y:S01]  /*4400*/  @!P1 IMAD.HI.U32 R14, R13.reuse, R14, RZ ;  /* 0x0000000e0d0e9227 */ /* 0x044fe200078e00ff */
[----:B---3--:R-:W-:Y:S03]  /*4410*/  @!P1 ISETP.NE.AND P0, PT, R10, 0x1, PT ;  /* 0x000000010a00980c */ /* 0x008fe60003f05270 */
[C---:B------:R-:W-:Y:S01]  /*4420*/  @!P1 IMAD.HI.U32 R11, R8.reuse, R11, RZ ;  /* 0x0000000b080b9227 */ /* 0x040fe200078e00ff */
[----:B------:R-:W-:Y:S04]  /*4430*/  @!P1 SHF.R.U32.HI R14, RZ, R15, R14 ;  /* 0x0000000fff0e9219 */ /* 0x000fe8000001160e */
[----:B-----5:R-:W-:Y:S01]  /*4440*/  @!P1 SHF.R.U32.HI R9, RZ, R0, R11 ;  /* 0x00000000ff099219 */ /* 0x020fe2000001160b */
[----:B------:R-:W-:Y:S01]  /*4450*/  SYNCS.ARRIVE.TRANS64.RED.A1T0 RZ, [UR8], RZ ;  /* 0x000000ffffff79a7 */ /* 0x000fe20008100408 */
[----:B------:R-:W-:Y:S02]  /*4460*/  @!P1 SEL R14, R13, R14, !P2 ;  /* 0x0000000e0d0e9207 */ /* 0x000fe40005000000 */
[----:B------:R-:W-:Y:S01]  /*4470*/  @!P1 SEL R9, R8, R9, !P0 ;  /* 0x0000000908099207 */ /* 0x000fe20004000000 */
[----:B------:R-:W1:Y:S04]  /*4480*/  SYNCS.PHASECHK.TRANS64.TRYWAIT P5, [UR7+0x68], R12 ;  /* 0x0000680cff0075a7 */ /* 0x000e6800080a1107 */
[----:B------:R-:W-:Y:S02]  /*4490*/  @!P1 IMAD.IADD R0, R9, 0x1, -R14 ;  /* 0x0000000109009824 */ /* 0x000fe400078e0a0e */
[----:B------:R-:W-:Y:S02]  /*44a0*/  @!P1 IMAD.IADD R9, R14, 0x1, -R9 ;  /* 0x000000010e099824 */ /* 0x000fe400078e0a09 */
[----:B------:R-:W-:Y:S02]  /*44b0*/  @!P1 IMAD R13, R0, R3, R13 ;  /* 0x00000003000d9224 */ /* 0x000fe400078e020d */
[----:B------:R-:W-:Y:S01]  /*44c0*/  @!P1 IMAD R8, R9, R10, R8 ;  /* 0x0000000a09089224 */ /* 0x000fe200078e0208 */
[----:B-1----:R-:W-:Y:S06]  /*44d0*/  @!P5 BRA `(.L_x_74) ;  /* 0x000000700054d947 */ /* 0x002fec0003800000 */
.L_x_155:
[----:B-1----:R-:W-:Y:S01]  /*44e0*/  @!P4 IADD3 R3, P0, PT, R32, 0x580, RZ ;  /* 0x000005802003c810 */ /* 0x002fe20007f1e0ff */
[----:B------:R-:W-:Y:S01]  /*44f0*/  VOTEU.ALL UP1, P4 ;  /* 0x0000000000ff7886 */ /* 0x000fe20002020000 */
[----:B------:R-:W-:Y:S01]  /*4500*/  UMOV UR18, 0x0 ;  /* 0x0000000000127882 */ /* 0x000fe20000000000 */
[----:B------:R-:W-:Y:S01]  /*4510*/  UMOV UR19, 0x10000000 ;  /* 0x1000000000137882 */ /* 0x000fe20000000000 */
[----:B------:R-:W-:Y:S01]  /*4520*/  @!P4 R2UR UR9, R3 ;  /* 0x000000000309c2ca */ /* 0x000fe200000e0000 */
[----:B------:R-:W-:Y:S01]  /*4530*/  @!P4 IMAD.X R0, RZ, RZ, R33, P0 ;  /* 0x000000ffff00c224 */ /* 0x000fe200000e0621 */
[----:B------:R-:W-:Y:S01]  /*4540*/  @!UP1 UIADD3 UR10, UPT, UPT, UR34, 0xc0, URZ ;  /* 0x000000c0220a9890 */ /* 0x000fe2000fffe0ff */
[----:B------:R-:W-:Y:S01]  /*4550*/  ISETP.NE.AND P0, PT, R30, 0x2, PT ;  /* 0x000000021e00780c */ /* 0x000fe20003f05270 */
[----:B------:R-:W-:Y:S01]  /*4560*/  UMOV UR11, UR35 ;  /* 0x00000023000b7c82 */ /* 0x000fe20008000000 */
[----:B------:R-:W-:Y:S01]  /*4570*/  UMOV UR12, UR36 ;  /* 0x00000024000c7c82 */ /* 0x000fe20008000000 */
[----:B------:R-:W-:Y:S01]  /*4580*/  @!P4 R2UR UR8, R0 ;  /* 0x000000000008c2ca */ /* 0x000fe200000e0000 */
[----:B------:R-:W-:Y:S01]  /*4590*/  IMAD.IADD R20, R8, 0x1, R147 ;  /* 0x0000000108147824 */ /* 0x000fe200078e0293 */
[----:B------:R-:W-:Y:S01]  /*45a0*/  @P3 R2UR UR36, R28 ;  /* 0x000000001c2432ca */ /* 0x000fe200000e0000 */
[----:B------:R-:W-:Y:S01]  /*45b0*/  IMAD.IADD R21, R13, 0x1, R170 ;  /* 0x000000010d157824 */ /* 0x000fe200078e02aa */
[----:B------:R-:W-:Y:S02]  /*45c0*/  SEL R0, RZ, 0x1, P0 ;  /* 0x00000001ff007807 */ /* 0x000fe40000000000 */
[----:B------:R-:W-:Y:S01]  /*45d0*/  LOP3.LUT R31, R31, 0x1, RZ, 0x3c, !PT ;  /* 0x000000011f1f7812 */ /* 0x000fe200078e3cff */
[----:B------:R-:W-:Y:S01]  /*45e0*/  IMAD.U32 R10, RZ, RZ, UR9 ;  /* 0x00000009ff0a7e24 */ /* 0x000fe2000f8e00ff */
[----:B------:R-:W-:Y:S01]  /*45f0*/  @!UP1 UIADD3 UR9, UPT, UPT, UR7, 0x48, URZ ;  /* 0x0000004807099890 */ /* 0x000fe2000fffe0ff */
[----:B------:R-:W-:Y:S02]  /*4600*/  LOP3.LUT R29, R29, R0, RZ, 0x3c, !PT ;  /* 0x000000001d1d7212 */ /* 0x000fe400078e3cff */
[----:B------:R-:W-:Y:S02]  /*4610*/  SEL R30, R30, RZ, P0 ;  /* 0x000000ff1e1e7207 */ /* 0x000fe40000000000 */
[----:B------:R-:W-:Y:S01]  /*4620*/  IMAD.U32 R11, RZ, RZ, UR8 ;  /* 0x00000008ff0b7e24 */ /* 0x000fe2000f8e00ff */
[----:B------:R-:W-:Y:S01]  /*4630*/  @!P4 R2UR UR14, R10 ;  /* 0x000000000a0ec2ca */ /* 0x000fe200000e0000 */
[----:B------:R-:W-:Y:S01]  /*4640*/  @!UP1 UIADD3 UR8, UPT, UPT, UR7, 0x6200, URZ ;  /* 0x0000620007089890 */ /* 0x000fe2000fffe0ff */
[----:B------:R-:W-:Y:S02]  /*4650*/  VOTEU.ALL UP1, P4 ;  /* 0x0000000000ff7886 */ /* 0x000fe40002020000 */
[----:B------:R-:W-:Y:S11]  /*4660*/  @!P4 R2UR UR15, R11 ;  /* 0x000000000b0fc2ca */ /* 0x000ff600000e0000 */
[----:B------:R-:W-:Y:S02]  /*4670*/  @!UPT UIADD3 URZ, UPT, UPT, URZ, URZ, URZ ;  /* 0x000000fffffff290 */ /* 0x000fe4000fffe0ff */
[----:B------:R2:W-:Y:S01]  /*4680*/  @!UP1 UTMALDG.3D [UR8], [UR14], desc[UR18] ;  /* 0x000012080e0095b4 */ /* 0x0005e20008011000 */
[----:B------:R2:W-:Y:S01]  /*4690*/  @!P4 SYNCS.ARRIVE.TRANS64.RED.A0TR RZ, [UR7+0x48], R23 ;  /* 0x00004817ffffc9a7 */ /* 0x0005e20008300407 */
[----:B------:R-:W-:Y:S01]  /*46a0*/  UPLOP3.LUT UP1, UPT, UPT, UPT, UPT, 0x80, 0x8 ;  /* 0x000000000008789c */ /* 0x000fe20003f2f070 */
[----:B------:R-:W-:Y:S01]  /*46b0*/  SYNCS.ARRIVE.TRANS64.RED.A1T0 RZ, [UR13], RZ ;  /* 0x000000ffffff79a7 */ /* 0x000fe2000810040d */
[----:B------:R-:W-:Y:S09]  /*46c0*/  @P3 BRA `(.L_x_75) ;  /* 0xfffffff000943947 */ /* 0x000ff2000383ffff */
[----:B------:R-:W-:-:S04]  /*46d0*/  SHF.L.U32 R3, R31, 0x1f, RZ ;  /* 0x0000001f1f037819 */ /* 0x000fc800000006ff */
[----:B------:R-:W1:Y:S02]  /*46e0*/  SYNCS.PHASECHK.TRANS64.TRYWAIT P0, [UR7+0x50], R3 ;  /* 0x00005003ff0075a7 */ /* 0x000e640008001107 */
[----:B-1----:R-:W-:Y:S05]  /*46f0*/  @!P0 BRA `(.L_x_76) ;  /* 0x0000006c00e48947 */ /* 0x002fea0003800000 */
.L_x_157:
[----:B------:R-:W3:Y:S02]  /*4700*/  SYNCS.PHASECHK.TRANS64.TRYWAIT P0, [UR7+0x58], R3 ;  /* 0x00005803ff0075a7 */ /* 0x000ee40008001107 */
[----:B---3--:R-:W-:Y:S05]  /*4710*/  @!P0 BRA `(.L_x_77) ;  /* 0x0000006c00f48947 */ /* 0x008fea0003800000 */
.L_x_159:
[----:B------:R-:W3:Y:S02]  /*4720*/  SYNCS.PHASECHK.TRANS64.TRYWAIT P0, [UR7+0x60], R3 ;  /* 0x00006003ff0075a7 */ /* 0x000ee40008001107 */
[----:B---3--:R-:W-:Y:S05]  /*4730*/  @!P0 BRA `(.L_x_78) ;  /* 0x0000007000048947 */ /* 0x008fea0003800000 */
.L_x_161:
[----:B-1----:R-:W-:-:S07]  /*4740*/  MOV R0, UR7 ;  /* 0x0000000700007c02 */ /* 0x002fce0008000f00 */
.L_x_79:
[----:B-1----:R-:W-:-:S04]  /*4750*/  SHF.L.U32 R3, R31, 0x1f, RZ ;  /* 0x0000001f1f037819 */ /* 0x002fc800000006ff */
[----:B------:R1:W3:Y:S03]  /*4760*/  SYNCS.PHASECHK.TRANS64.TRYWAIT P0, [R0+URZ+0x68], R3 ;  /* 0x00006803000075a7 */ /* 0x0002e600080011ff */
[----:B---3--:R-:W-:Y:S05]  /*4770*/  @!P0 NANOSLEEP.SYNCS 0x989680 ;  /* 0x009896800000895d */ /* 0x008fea0003900000 */
[----:B------:R-:W3:Y:S02]  /*4780*/  @!P0 SYNCS.PHASECHK.TRANS64 P0, [R0+URZ+0x68], R3 ;  /* 0x00006803000085a7 */ /* 0x000ee400080010ff */
[----:B--23--:R-:W-:Y:S05]  /*4790*/  @P0 EXIT ;  /* 0x000000000000094d */ /* 0x00cfea0003800000 */
[----:B------:R-:W-:Y:S05]  /*47a0*/  BRA `(.L_x_79) ;  /* 0xfffffffc00e87947 */ /* 0x000fea000383ffff */
.L_x_64:
[----:B------:R-:W-:-:S06]  /*47b0*/  UISETP.GE.AND UP1, UPT, UR8, 0x4, UPT ;  /* 0x000000040800788c */ /* 0x000fcc000bf26270 */
[----:B------:R-:W-:-:S13]  /*47c0*/  PLOP3.LUT P0, PT, PT, PT, UP1, 0x80, 0x8 ;  /* 0x000000000008781c */ /* 0x000fda0003f0f018 */
[----:B------:R-:W-:Y:S05]  /*47d0*/  @!P0 EXIT ;  /* 0x000000000000894d */ /* 0x000fea0003800000 */
[----:B------:R-:W-:Y:S01]  /*47e0*/  BAR.SYNC.DEFER_BLOCKING 0x6, 0xa0 ;  /* 0x0182800000007b1d */ /* 0x000fe20000010000 */
[C---:B------:R-:W-:Y:S01]  /*47f0*/  IMAD.SHL.U32 R3, R185.reuse, 0x40, RZ ;  /* 0x00000040b9037824 */ /* 0x040fe200078e00ff */
[C---:B------:R-:W-:Y:S01]  /*4800*/  LOP3.LUT R189, R185.reuse, 0x60, RZ, 0xc0, !PT ;  /* 0x00000060b9bd7812 */ /* 0x040fe200078ec0ff */
[C---:B------:R-:W-:Y:S01]  /*4810*/  IMAD.SHL.U32 R172, R185.reuse, 0x8, RZ ;  /* 0x00000008b9ac7824 */ /* 0x040fe200078e00ff */
[C---:B------:R-:W-:Y:S01]  /*4820*/  LOP3.LUT R187, R185.reuse, 0x2, RZ, 0xc0, !PT ;  /* 0x00000002b9bb7812 */ /* 0x040fe200078ec0ff */
[----:B------:R-:W-:Y:S01]  /*4830*/  IMAD.U32 R79, R185, 0x10000, RZ ;  /* 0x00010000b94f7824 */ /* 0x000fe200078e00ff */
[----:B------:R-:W-:Y:S02]  /*4840*/  UMOV UR49, 0x400 ;  /* 0x0000040000317882 */ /* 0x000fe40000000000 */
[----:B------:R-:W1:Y:S01]  /*4850*/  LDC R177, c[0x0][0x370] ;  /* 0x0000dc00ffb17b82 */ /* 0x000e620000000800 */
[----:B------:R-:W-:Y:S01]  /*4860*/  ULEA UR49, UR37, UR49, 0x18 ;  /* 0x0000003125317291 */ /* 0x000fe2000f8ec0ff */
[----:B------:R-:W-:Y:S01]  /*4870*/  LOP3.LUT R5, R3, 0x180, RZ, 0xc0, !PT ;  /* 0x0000018003057812 */ /* 0x000fe200078ec0ff */
[----:B------:R-:W-:Y:S01]  /*4880*/  HFMA2 R191, -RZ, RZ, 0, 0 ;  /* 0x00000000ffbf7431 */ /* 0x000fe200000001ff */
[----:B------:R-:W-:Y:S01]  /*4890*/  LOP3.LUT R79, R79, 0x600000, RZ, 0xc0, !PT ;  /* 0x006000004f4f7812 */ /* 0x000fe200078ec0ff */
[----:B------:R-:W-:Y:S01]  /*48a0*/  UIADD3 UR4, UPT, UPT, UR49, 0x8200, URZ ;  /* 0x0000820031047890 */ /* 0x000fe2000fffe0ff */
[----:B------:R-:W-:Y:S01]  /*48b0*/  LOP3.LUT R172, R5, 0x30, R172, 0xf8, !PT ;  /* 0x0000003005ac7812 */ /* 0x000fe200078ef8ac */
[----:B------:R-:W-:Y:S01]  /*48c0*/  IMAD.MOV.U32 R76, RZ, RZ, RZ ;  /* 0x000000ffff4c7224 */ /* 0x000fe200078e00ff */
[----:B------:R-:W2:Y:S01]  /*48d0*/  LDC R74, c[0x0][0xb0c] ;  /* 0x0002c300ff4a7b82 */ /* 0x000ea20000000800 */
[----:B------:R-:W-:-:S02]  /*48e0*/  LOP3.LUT R185, R185, 0x4, RZ, 0xc0, !PT ;  /* 0x00000004b9b97812 */ /* 0x000fc400078ec0ff */
[----:B------:R-:W-:Y:S02]  /*48f0*/  CS2R R182, SRZ ;  /* 0x0000000000b67805 */ /* 0x000fe4000001ff00 */
[----:B------:R-:W-:Y:S02]  /*4900*/  LOP3.LUT R172, R172, 0x1e40, R3, 0xf8, !PT ;  /* 0x00001e40acac7812 */ /* 0x000fe400078ef803 */
[----:B------:R-:W-:Y:S02]  /*4910*/  CS2R R180, SRZ ;  /* 0x0000000000b47805 */ /* 0x000fe4000001ff00 */
[----:B------:R-:W-:Y:S01]  /*4920*/  IADD3 R184, PT, PT, -R185, 0x2, RZ ;  /* 0x00000002b9b87810 */ /* 0x000fe20007ffe1ff */
[----:B------:R-:W-:Y:S01]  /*4930*/  IMAD.MOV R176, RZ, RZ, -R187 ;  /* 0x000000ffffb07224 */ /* 0x000fe200078e0abb */
[----:B------:R-:W-:Y:S01]  /*4940*/  MOV R188, UR4 ;  /* 0x0000000400bc7c02 */ /* 0x000fe20008000f00 */
[----:B------:R-:W4:Y:S01]  /*4950*/  LDC R174, c[0x0][0xb20] ;  /* 0x0002c800ffae7b82 */ /* 0x000f220000000800 */
[----:B------:R-:W3:Y:S01]  /*4960*/  LDS R0, [UR49+0x110] ;  /* 0x00011031ff007984 */ /* 0x000ee20008000800 */
[----:B------:R-:W-:Y:S01]  /*4970*/  VIADD R186, R172, UR49 ;  /* 0x00000031acba7c36 */ /* 0x000fe20008000000 */
[----:B------:R-:W1:Y:S01]  /*4980*/  LDCU.64 UR52, c[0x0][0x348] ;  /* 0x00006900ff3477ac */ /* 0x000e620008000a00 */
[----:B------:R-:W-:-:S02]  /*4990*/  IMAD.MOV R175, RZ, RZ, -R185 ;  /* 0x000000ffffaf7224 */ /* 0x000fc400078e0ab9 */
[----:B------:R-:W-:Y:S01]  /*49a0*/  VIADD R186, R186, 0x200 ;  /* 0x00000200baba7836 */ /* 0x000fe20000000000 */
[----:B------:R-:W1:Y:S01]  /*49b0*/  LDCU.64 UR38, c[0x0][0x888] ;  /* 0x00011100ff2677ac */ /* 0x000e620008000a00 */
[----:B------:R-:W1:Y:S01]  /*49c0*/  LDC R73, c[0x0][0xb30] ;  /* 0x0002cc00ff497b82 */ /* 0x000e620000000800 */
[----:B------:R-:W1:Y:S01]  /*49d0*/  LDCU.64 UR44, c[0x0][0x890] ;  /* 0x00011200ff2c77ac */ /* 0x000e620008000a00 */
[----:B------:R-:W-:-:S06]  /*49e0*/  UIADD3 UR48, UPT, UPT, UR49, 0x200, URZ ;  /* 0x0000020031307890 */ /* 0x000fcc000fffe0ff */
[----:B------:R-:W1:Y:S08]  /*49f0*/  LDC.64 R168, c[0x0][0xb10] ;  /* 0x0002c400ffa87b82 */ /* 0x000e700000000a00 */
[----:B------:R-:W1:Y:S08]  /*4a00*/  LDC.64 R70, c[0x0][0xb18] ;  /* 0x0002c600ff467b82 */ /* 0x000e700000000a00 */
[----:B------:R-:W1:Y:S08]  /*4a10*/  LDC.64 R68, c[0x0][0xb28] ;  /* 0x0002ca00ff447b82 */ /* 0x000e700000000a00 */
[----:B------:R-:W1:Y:S01]  /*4a20*/  LDC.64 R166, c[0x0][0x8b0] ;  /* 0x00022c00ffa67b82 */ /* 0x000e620000000a00 */
[----:B---3--:R-:W-:-:S07]  /*4a30*/  IMAD.IADD R79, R0, 0x1, R79 ;  /* 0x00000001004f7824 */ /* 0x008fce00078e024f */
[----:B------:R-:W3:Y:S08]  /*4a40*/  LDC.64 R164, c[0x0][0x8a8] ;  /* 0x00022a00ffa47b82 */ /* 0x000ef00000000a00 */
[----:B--2-4-:R-:W1:Y:S02]  /*4a50*/  LDC R178, c[0x0][0x374] ;  /* 0x0000dd00ffb27b82 */ /* 0x014e640000000800 */
.L_x_124:
[C---:B------:R-:W-:Y:S02]  /*4a60*/  LEA R0, R191.reuse, UR49, 0x3 ;  /* 0x00000031bf007c11 */ /* 0x040fe4000f8e18ff */
[----:B------:R-:W-:Y:S02]  /*4a70*/  SHF.L.U32 R3, R182, 0x1f, RZ ;  /* 0x0000001fb6037819 */ /* 0x000fe400000006ff */
[----:B------:R-:W-:Y:S02]  /*4a80*/  LEA R16, R191, UR49, 0x4 ;  /* 0x00000031bf107c11 */ /* 0x000fe4000f8e20ff */
[----:B------:R-:W2:Y:S02]  /*4a90*/  SYNCS.PHASECHK.TRANS64.TRYWAIT P0, [R0+URZ+0x80], R3 ;  /* 0x00008003000075a7 */ /* 0x000ea400080011ff */
[----:B-12---:R-:W-:Y:S05]  /*4aa0*/  @!P0 BRA `(.L_x_80) ;  /* 0x0000006c00408947 */ /* 0x006fea0003800000 */
.L_x_162:
[----:B------:R-:W4:Y:S01]  /*4ab0*/  LDC.64 R12, c[0x0][0xb10] ;  /* 0x0002c400ff0c7b82 */ /* 0x000f220000000a00 */
[----:B------:R-:W3:Y:S01]  /*4ac0*/  LDS.128 R16, [R16+0xf0] ;  /* 0x0000f00010107984 */ /* 0x000ee20000000c00 */
[----:B-1----:R-:W-:Y:S01]  /*4ad0*/  ISETP.NE.AND P1, PT, R73, 0x1, PT ;  /* 0x000000014900780c */ /* 0x002fe20003f25270 */
[----:B--2---:R-:W-:Y:S01]  /*4ae0*/  VIADD R0, R0, 0x90 ;  /* 0x0000009000007836 */ /* 0x004fe20000000000 */
[----:B------:R-:W-:Y:S04]  /*4af0*/  ISETP.GE.AND P0, PT, R72, 0x1, PT ;  /* 0x000000014800780c */ /* 0x000fe80003f06270 */
[----:B------:R-:W1:Y:S01]  /*4b00*/  LDC.64 R10, c[0x0][0xb18] ;  /* 0x0002c600ff0a7b82 */ /* 0x000e620000000a00 */
[----:B------:R-:W-:Y:S01]  /*4b10*/  PRMT R0, RZ, 0x654, R0 ;  /* 0x00000654ff007816 */ /* 0x000fe20000000000 */
[----:B------:R-:W-:Y:S01]  /*4b20*/  @!PT LDS RZ, [RZ] ;  /* 0x00000000fffff984 */ /* 0x000fe20000000800 */
[----:B------:R-:W-:Y:S01]  /*4b30*/  @!PT LDS RZ, [RZ] ;  /* 0x00000000fffff984 */ /* 0x000fe20000000800 */
[----:B------:R-:W-:Y:S01]  /*4b40*/  @!PT LDS RZ, [RZ] ;  /* 0x00000000fffff984 */ /* 0x000fe20000000800 */
[----:B------:R-:W-:Y:S01]  /*4b50*/  @!PT LDS RZ, [RZ] ;  /* 0x00000000fffff984 */ /* 0x000fe20000000800 */
[----:B------:R2:W-:Y:S06]  /*4b60*/  MEMBAR.ALL.CTA ;  /* 0x0000000000007992 */ /* 0x0005ec0000008000 */
[----:B--2---:R-:W2:Y:S01]  /*4b70*/  FENCE.VIEW.ASYNC.S ;  /* 0x00000000000073c6 */ /* 0x004ea20000000000 */
[----:B------:R-:W1:Y:S08]  /*4b80*/  @!P1 LDC R14, c[0x0][0xb20] ;  /* 0x0002c800ff0e9b82 */ /* 0x000e700000000800 */
[----:B------:R-:W1:Y:S01]  /*4b90*/  @!P1 LDC R9, c[0x0][0xb0c] ;  /* 0x0002c300ff099b82 */ /* 0x000e620000000800 */
[----:B--2---:R2:W-:Y:S01]  /*4ba0*/  SYNCS.ARRIVE.TRANS64.RED.A1T0 RZ, [R0+URZ], RZ ;  /* 0x000000ff00ff79a7 */ /* 0x0045e200081004ff */
[----:B---3--:R-:W-:Y:S04]  /*4bb0*/  LOP3.LUT P4, RZ, R18, 0x1, RZ, 0xc0, !PT ;  /* 0x0000000112ff7812 */ /* 0x008fe8000788c0ff */
[----:B------:R-:W-:Y:S09]  /*4bc0*/  P2R R190, PR, RZ, 0x10 ;  /* 0x00000010ffbe7803 */ /* 0x000ff20000000000 */
[----:B------:R-:W-:Y:S02]  /*4bd0*/  @P4 MOV R77, R16 ;  /* 0x00000010004d4202 */ /* 0x000fe40000000f00 */
[----:B------:R-:W-:Y:S01]  /*4be0*/  @P4 LOP3.LUT R75, R17, 0xffff, RZ, 0xc0, !PT ;  /* 0x0000ffff114b4812 */ /* 0x000fe200078ec0ff */
[----:B--2-4-:R-:W-:Y:S06]  /*4bf0*/  @!P0 BRA `(.L_x_81) ;  /* 0x0000000000a48947 */ /* 0x014fec0003800000 */
[----:B------:R-:W-:Y:S01]  /*4c00*/  IMAD.HI.U32 R23, R178, R71, RZ ;  /* 0x00000047b2177227 */ /* 0x000fe200078e00ff */
[----:B------:R-:W-:Y:S02]  /*4c10*/  ISETP.NE.AND P0, PT, R70, 0x1, PT ;  /* 0x000000014600780c */ /* 0x000fe40003f05270 */
[----:B------:R-:W-:Y:S01]  /*4c20*/  ISETP.NE.AND P2, PT, R72, 0x1, PT ;  /* 0x000000014800780c */ /* 0x000fe20003f45270 */
[----:B------:R-:W-:Y:S01]  /*4c30*/  IMAD.HI.U32 R22, R177, R168, RZ ;  /* 0x000000a8b1167227 */ /* 0x000fe200078e00ff */
[----:B------:R-:W-:Y:S02]  /*4c40*/  SHF.R.U32.HI R23, RZ, R174, R23 ;  /* 0x000000aeff177219 */ /* 0x000fe40000011617 */
[----:B------:R-:W-:Y:S01]  /*4c50*/  ISETP.NE.AND P3, PT, R74, 0x1, PT ;  /* 0x000000014a00780c */ /* 0x000fe20003f65270 */
[----:B------:R-:W-:Y:S01]  /*4c60*/  IMAD.HI.U32 R26, R77, R168, RZ ;  /* 0x000000a84d1a7227 */ /* 0x000fe200078e00ff */
[----:B------:R-:W-:Y:S02]  /*4c70*/  SHF.R.U32.HI R22, RZ, R169, R22 ;  /* 0x000000a9ff167219 */ /* 0x000fe40000011616 */
[----:B------:R-:W-:Y:S01]  /*4c80*/  SEL R3, R178, R23, !P0 ;  /* 0x00000017b2037207 */ /* 0x000fe20004000000 */
[----:B------:R-:W-:Y:S01]  /*4c90*/  IMAD.HI.U32 R23, R75, R71, RZ ;  /* 0x000000474b177227 */ /* 0x000fe200078e00ff */
[----:B------:R-:W-:Y:S02]  /*4ca0*/  SEL R7, R177, R22, !P3 ;  /* 0x00000016b1077207 */ /* 0x000fe40005800000 */
[----:B------:R-:W-:Y:S01]  /*4cb0*/  SHF.R.U32.HI R26, RZ, R169, R26 ;  /* 0x000000a9ff1a7219 */ /* 0x000fe2000001161a */
[-C--:B------:R-:W-:Y:S04]  /*4cc0*/  IMAD.HI.U32 R22, R3, R68.reuse, RZ ;  /* 0x0000004403167227 */ /* 0x080fe800078e00ff */
[----:B------:R-:W-:Y:S01]  /*4cd0*/  IMAD.HI.U32 R24, R7, R68, RZ ;  /* 0x0000004407187227 */ /* 0x000fe200078e00ff */
[-C--:B------:R-:W-:Y:S02]  /*4ce0*/  @P2 SHF.R.U32.HI R3, RZ, R69.reuse, R22 ;  /* 0x00000045ff032219 */ /* 0x080fe40000011616 */
[----:B------:R-:W-:Y:S02]  /*4cf0*/  SHF.R.U32.HI R22, RZ, R174, R23 ;  /* 0x000000aeff167219 */ /* 0x000fe40000011617 */
[----:B------:R-:W-:Y:S01]  /*4d00*/  @P2 SHF.R.U32.HI R7, RZ, R69, R24 ;  /* 0x00000045ff072219 */ /* 0x000fe20000011618 */
[C---:B------:R-:W-:Y:S01]  /*4d10*/  IMAD R2, R72.reuse, R3, RZ ;  /* 0x0000000348027224 */ /* 0x040fe200078e02ff */
[----:B------:R-:W-:Y:S02]  /*4d20*/  SEL R5, R75, R22, !P0 ;  /* 0x000000164b057207 */ /* 0x000fe40004000000 */
[----:B------:R-:W-:Y:S01]  /*4d30*/  SEL R3, R77, R26, !P3 ;  /* 0x0000001a4d037207 */ /* 0x000fe20005800000 */
[----:B------:R-:W-:Y:S01]  /*4d40*/  IMAD R4, R72, R7, RZ ;  /* 0x0000000748047224 */ /* 0x000fe200078e02ff */
[C---:B------:R-:W-:Y:S01]  /*4d50*/  ISETP.GE.AND P0, PT, R5.reuse, R2, PT ;  /* 0x000000020500720c */ /* 0x040fe20003f06270 */
[----:B------:R-:W-:Y:S03]  /*4d60*/  IMAD.HI.U32 R6, R5, R68, RZ ;  /* 0x0000004405067227 */ /* 0x000fe600078e00ff */
[----:B------:R-:W-:Y:S01]  /*4d70*/  ISETP.GE.OR P0, PT, R3, R4, P0 ;  /* 0x000000040300720c */ /* 0x000fe20000706670 */
[----:B------:R-:W-:Y:S01]  /*4d80*/  IMAD.MOV R4, RZ, RZ, -R3 ;  /* 0x000000ffff047224 */ /* 0x000fe200078e0a03 */
[-C--:B------:R-:W-:Y:S03]  /*4d90*/  SHF.R.U32.HI R6, RZ, R69.reuse, R6 ;  /* 0x00000045ff067219 */ /* 0x080fe60000011606 */
[----:B------:R-:W-:Y:S01]  /*4da0*/  IMAD R77, R74, R4, R77 ;  /* 0x000000044a4d7224 */ /* 0x000fe200078e024d */
[----:B------:R-:W-:Y:S05]  /*4db0*/  SEL R15, R5, R6, !P2 ;  /* 0x00000006050f7207 */ /* 0x000fea0005000000 */
[----:B------:R-:W-:Y:S02]  /*4dc0*/  IMAD.MOV R6, RZ, RZ, -R15 ;  /* 0x000000ffff067224 */ /* 0x000fe400078e0a0f */
[C---:B------:R-:W-:Y:S04]  /*4dd0*/  @!P0 IMAD.HI.U32 R2, R3.reuse, R68, RZ ;  /* 0x0000004403028227 */ /* 0x040fe800078e00ff */
[----:B------:R-:W-:Y:S01]  /*4de0*/  IMAD R6, R72, R6, R5 ;  /* 0x0000000648067224 */ /* 0x000fe200078e0205 */
[----:B------:R-:W-:Y:S04]  /*4df0*/  @!P0 SHF.R.U32.HI R2, RZ, R69, R2 ;  /* 0x00000045ff028219 */ /* 0x000fe80000011602 */
[----:B------:R-:W-:Y:S02]  /*4e00*/  @!P0 SEL R0, R3, R2, !P2 ;  /* 0x0000000203008207 */ /* 0x000fe40005000000 */
[----:B------:R-:W-:Y:S02]  /*4e10*/  IADD3 R2, PT, PT, -R5, RZ, RZ ;  /* 0x000000ff05027210 */ /* 0x000fe40007ffe1ff */
[----:B------:R-:W-:Y:S01]  /*4e20*/  @!P0 IADD3 R8, PT, PT, R15, -R0, RZ ;  /* 0x800000000f088210 */ /* 0x000fe20007ffe0ff */
[----:B------:R-:W-:Y:S02]  /*4e30*/  @!P0 IMAD R0, R7, R6, R0 ;  /* 0x0000000607008224 */ /* 0x000fe400078e0200 */
[----:B------:R-:W-:Y:S02]  /*4e40*/  IMAD R75, R70, R2, R75 ;  /* 0x00000002464b7224 */ /* 0x000fe400078e024b */
[----:B------:R-:W-:Y:S02]  /*4e50*/  @!P0 IMAD R5, R8, R72, R3 ;  /* 0x0000004808058224 */ /* 0x000fe400078e0203 */
[----:B------:R-:W-:Y:S04]  /*4e60*/  @!P0 IMAD.MOV.U32 R3, RZ, RZ, R0 ;  /* 0x000000ffff038224 */ /* 0x000fe800078e0000 */
[----:B------:R-:W-:Y:S02]  /*4e70*/  IMAD R77, R3, R74, R77 ;  /* 0x0000004a034d7224 */ /* 0x000fe400078e024d */
[----:B------:R-:W-:Y:S07]  /*4e80*/  IMAD R75, R5, R70, R75 ;  /* 0x00000046054b7224 */ /* 0x000fee00078e024b */
.L_x_81:
[----:B-1----:R-:W-:Y:S01]  /*4e90*/  @!P1 ISETP.NE.AND P0, PT, R10, 0x1, PT ;  /* 0x000000010a00980c */ /* 0x002fe20003f05270 */
[----:B------:R-:W-:Y:S01]  /*4ea0*/  @!P1 IMAD.HI.U32 R0, R77, R12, RZ ;  /* 0x0000000c4d009227 */ /* 0x000fe200078e00ff */
[----:B------:R-:W-:Y:S01]  /*4eb0*/  @!P1 ISETP.NE.AND P2, PT, R9, 0x1, PT ;  /* 0x000000010900980c */ /* 0x000fe20003f45270 */
[----:B------:R-:W-:Y:S01]  /*4ec0*/  ULOP3.LUT UP0, URZ, UR48, 0x1b0, URZ, 0xc0, !UPT ;  /* 0x000001b030ff7892 */ /* 0x000fe2000f80c0ff */
[----:B------:R-:W-:Y:S01]  /*4ed0*/  R2UR UR42, R21 ;  /* 0x00000000152a72ca */ /* 0x000fe200000e0000 */
[----:B------:R-:W-:Y:S01]  /*4ee0*/  @!P1 IMAD.HI.U32 R3, R75, R11, RZ ;  /* 0x0000000b4b039227 */ /* 0x000fe200078e00ff */
[----:B------:R-:W-:Y:S02]  /*4ef0*/  @!P1 SHF.R.U32.HI R0, RZ, R13, R0 ;  /* 0x0000000dff009219 */ /* 0x000fe40000011600 */
[----:B------:R-:W-:Y:S01]  /*4f00*/  R2UR UR41, R20 ;  /* 0x00000000142972ca */ /* 0x000fe200000e0000 */
[----:B------:R-:W-:Y:S01]  /*4f10*/  VIADD R191, R191, 0x1 ;  /* 0x00000001bfbf7836 */ /* 0x000fe20000000000 */
[----:B------:R-:W-:Y:S02]  /*4f20*/  @!P1 SHF.R.U32.HI R2, RZ, R14, R3 ;  /* 0x0000000eff029219 */ /* 0x000fe40000011603 */
[----:B------:R-:W-:Y:S02]  /*4f30*/  @!P1 SEL R3, R77, R0, !P2 ;  /* 0x000000004d039207 */ /* 0x000fe40005000000 */
[----:B------:R-:W-:Y:S02]  /*4f40*/  @!P1 SEL R2, R75, R2, !P0 ;  /* 0x000000024b029207 */ /* 0x000fe40004000000 */
[----:B------:R-:W-:Y:S01]  /*4f50*/  @P4 SHF.R.U32.HI R179, RZ, 0x10, R17 ;  /* 0x00000010ffb34819 */ /* 0x000fe20000011611 */
[----:B------:R-:W-:Y:S02]  /*4f60*/  USHF.L.U32 UR42, UR42, 0x7, URZ ;  /* 0x000000072a2a7899 */ /* 0x000fe400080006ff */
[----:B------:R-:W-:Y:S02]  /*4f70*/  @!P1 IMAD.IADD R0, R2, 0x1, -R3 ;  /* 0x0000000102009824 */ /* 0x000fe400078e0a03 */
[----:B------:R-:W-:Y:S01]  /*4f80*/  @!P1 IMAD.IADD R2, R3, 0x1, -R2 ;  /* 0x0000000103029824 */ /* 0x000fe200078e0a02 */
[----:B------:R-:W-:Y:S01]  /*4f90*/  USHF.L.U32 UR41, UR41, 0x8, URZ ;  /* 0x0000000829297899 */ /* 0x000fe200080006ff */
[----:B------:R-:W-:Y:S02]  /*4fa0*/  @!P1 IMAD R77, R0, R9, R77 ;  /* 0x00000009004d9224 */ /* 0x000fe400078e024d */
[----:B------:R-:W-:Y:S01]  /*4fb0*/  @!P1 IMAD R75, R2, R10, R75 ;  /* 0x0000000a024b9224 */ /* 0x000fe200078e024b */
[----:B------:R-:W-:Y:S08]  /*4fc0*/  BRA.U !UP0, `(.L_x_82) ;  /* 0x0000000108407547 */ /* 0x000ff0000b800000 */
[----:B------:R-:W1:Y:S01]  /*4fd0*/  LDCU.64 UR8, c[0x4][0x88] ;  /* 0x01001100ff0877ac */ /* 0x000e620008000a00 */
[----:B------:R-:W-:Y:S01]  /*4fe0*/  MOV R3, 0x0 ;  /* 0x0000000000037802 */ /* 0x000fe20000000f00 */
[----:B------:R-:W-:Y:S02]  /*4ff0*/  HFMA2 R12, -RZ, RZ, 0, 5.9604644775390625e-08 ;  /* 0x00000001ff0c7431 */ /* 0x000fe400000001ff */
[----:B------:R-:W-:Y:S02]  /*5000*/  IMAD.MOV.U32 R8, RZ, RZ, 0x70 ;  /* 0x00000070ff087424 */ /* 0x000fe400078e00ff */
[----:B------:R-:W-:Y:S01]  /*5010*/  IMAD.MOV.U32 R13, RZ, RZ, RZ ;  /* 0x000000ffff0d7224 */ /* 0x000fe200078e00ff */
[----:B------:R-:W2:Y:S01]  /*5020*/  LDCU.64 UR6, c[0x4][0x90] ;  /* 0x01001200ff0677ac */ /* 0x000ea20008000a00 */
[----:B------:R-:W3:Y:S01]  /*5030*/  LDC.64 R2, c[0x4][R3] ;  /* 0x0100000003027b82 */ /* 0x000ee20000000a00 */
[----:B------:R-:W4:Y:S01]  /*5040*/  LDCU.64 UR4, c[0x4][0x8] ;  /* 0x01000100ff0477ac */ /* 0x000f220008000a00 */
[----:B-1----:R-:W-:Y:S01]  /*5050*/  MOV R5, UR9 ;  /* 0x0000000900057c02 */ /* 0x002fe20008000f00 */
[----:B------:R-:W-:Y:S01]  /*5060*/  IMAD.U32 R4, RZ, RZ, UR8 ;  /* 0x00000008ff047e24 */ /* 0x000fe2000f8e00ff */
[----:B--2---:R-:W-:Y:S01]  /*5070*/  MOV R7, UR7 ;  /* 0x0000000700077c02 */ /* 0x004fe20008000f00 */
[----:B------:R-:W-:Y:S01]  /*5080*/  IMAD.U32 R6, RZ, RZ, UR6 ;  /* 0x00000006ff067e24 */ /* 0x000fe2000f8e00ff */
[----:B----4-:R-:W-:Y:S01]  /*5090*/  MOV R11, UR5 ;  /* 0x00000005000b7c02 */ /* 0x010fe20008000f00 */
[----:B------:R-:W-:Y:S02]  /*50a0*/  IMAD.U32 R10, RZ, RZ, UR4 ;  /* 0x00000004ff0a7e24 */ /* 0x000fe4000f8e00ff */
[----:B------:R-:W-:Y:S07]  /*50b0*/  LEPC R20, `(.L_x_82) ;  /* 0x000000001014794e */ /* 0x000fee0000000000 */
[----:B---3-5:R-:W-:Y:S05]  /*50c0*/  CALL.ABS.NOINC R2 ;  /* 0x0000000002007343 */ /* 0x028fea0003c00000 */
.L_x_82:
[----:B------:R-:W-:Y:S01]  /*50d0*/  LOP3.LUT P0, RZ, R188, 0x1b0, RZ, 0xc0, !PT ;  /* 0x000001b0bcff7812 */ /* 0x000fe2000780c0ff */
[----:B------:R-:W-:Y:S11]  /*50e0*/  BSSY.RECONVERGENT B6, `(.L_x_83) ;  /* 0x0000013000067945 */ /* 0x000ff60003800200 */
[----:B------:R-:W-:Y:S01]  /*50f0*/  @!UPT UIADD3 URZ, UPT, UPT, URZ, URZ, URZ ;  /* 0x000000fffffff290 */ /* 0x000fe2000fffe0ff */
[----:B------:R-:W-:Y:S05]  /*5100*/  @!P0 BRA `(.L_x_84) ;  /* 0x0000000000408947 */ /* 0x000fea0003800000 */
        /* <DEDUP_REMOVED lines=16> */
.L_x_84:
[----:B------:R-:W-:Y:S05]  /*5210*/  BSYNC.RECONVERGENT B6 ;  /* 0x0000000000067941 */ /* 0x000fea0003800200 */
.L_x_83:
[----:B------:R-:W-:Y:S01]  /*5220*/  ISETP.NE.U32.AND P4, PT, R166, RZ, PT ;  /* 0x000000ffa600720c */ /* 0x000fe20003f85070 */
[----:B------:R-:W-:Y:S01]  /*5230*/  UISETP.NE.AND UP2, UPT, UR50, URZ, UPT ;  /* 0x000000ff3200728c */ /* 0x000fe2000bf45270 */
[----:B------:R-:W-:Y:S01]  /*5240*/  ISETP.NE.U32.AND P2, PT, RZ, UR38, PT ;  /* 0x00000026ff007c0c */ /* 0x000fe2000bf45070 */
[----:B------:R-:W-:Y:S01]  /*5250*/  UISETP.NE.U32.AND UP1, UPT, UR44, URZ, UPT ;  /* 0x000000ff2c00728c */ /* 0x000fe2000bf25070 */
[----:B------:R-:W-:Y:S01]  /*5260*/  ISETP.NE.AND.EX P4, PT, R167, RZ, PT, P4 ;  /* 0x000000ffa700720c */ /* 0x000fe20003f85340 */
[----:B------:R-:W-:Y:S01]  /*5270*/  UPLOP3.LUT UP0, UPT, UPT, UPT, UPT, 0x40, 0x4 ;  /* 0x000000000004789c */ /* 0x000fe20003f0e870 */
[----:B------:R-:W-:Y:S01]  /*5280*/  ISETP.NE.AND.EX P2, PT, RZ, UR39, PT, P2 ;  /* 0x00000027ff007c0c */ /* 0x000fe2000bf45320 */
[----:B------:R-:W-:Y:S01]  /*5290*/  UISETP.NE.AND.EX UP1, UPT, UR45, URZ, UPT, UP1 ;  /* 0x000000ff2d00728c */ /* 0x000fe2000bf25310 */
[----:B------:R-:W-:Y:S04]  /*52a0*/  PLOP3.LUT P1, PT, PT, PT, UP2, 0x80, 0x8 ;  /* 0x000000000008781c */ /* 0x000fe80003f2f028 */
[----:B------:R-:W-:Y:S06]  /*52b0*/  @UP2 UPLOP3.LUT UP0, UPT, UPT, UPT, UP1, 0x80, 0x8 ;  /* 0x000000000008289c */ /* 0x000fec0003f0f010 */
[----:B------:R-:W-:Y:S01]  /*52c0*/  PLOP3.LUT P0, PT, PT, PT, UP0, 0x80, 0x8 ;  /* 0x000000000008781c */ /* 0x000fe20003f0f008 */
[----:B------:R-:W-:Y:S01]  /*52d0*/  @!UPT UIADD3 URZ, UPT, UPT, URZ, URZ, URZ ;  /* 0x000000fffffff290 */ /* 0x000fe2000fffe0ff */
[----:B------:R-:W-:Y:S11]  /*52e0*/  BRA.U !UP1, `(.L_x_85) ;  /* 0x0000000109387547 */ /* 0x000ff6000b800000 */
[----:B------:R-:W-:Y:S01]  /*52f0*/  UISETP.NE.U32.AND UP0, UPT, UR38, URZ, UPT ;  /* 0x000000ff2600728c */ /* 0x000fe2000bf05070 */
[----:B------:R-:W-:Y:S02]  /*5300*/  HFMA2 R0, -RZ, RZ, 0, 5.9604644775390625e-08 ;  /* 0x00000001ff007431 */ /* 0x000fe400000001ff */
[----:B------:R-:W-:Y:S01]  /*5310*/  IMAD.MOV.U32 R171, RZ, RZ, 0x1 ;  /* 0x00000001ffab7424 */ /* 0x000fe200078e00ff */
[----:B------:R-:W-:Y:S06]  /*5320*/  UISETP.NE.AND.EX UP0, UPT, UR39, URZ, UPT, UP0 ;  /* 0x000000ff2700728c */ /* 0x000fec000bf05300 */
[----:B------:R-:W-:Y:S05]  /*5330*/  PLOP3.LUT P3, PT, PT, PT, UP0, 0x80, 0x8 ;  /* 0x000000000008781c */ /* 0x000fea0003f6f008 */
[----:B------:R-:W1:Y:S01]  /*5340*/  @UP0 LDCU.64 UR6, c[0x0][0x888] ;  /* 0x00011100ff0607ac */ /* 0x000e620008000a00 */
[----:B------:R-:W-:Y:S07]  /*5350*/  @UP0 UIMAD UR4, UR36, UR44, URZ ;  /* 0x0000002c240402a4 */ /* 0x000fee000f8e02ff */
[----:B------:R-:W-:Y:S01]  /*5360*/  @!P3 PRMT R171, R0, 0x7610, R171 ;  /* 0x0000761000abb816 */ /* 0x000fe200000000ab */
[----:B-1----:R-:W-:Y:S03]  /*5370*/  @UP0 UIMAD.WIDE UR6, UR4, 0x4, UR6 ;  /* 0x00000004040608a5 */ /* 0x002fe6000f8e0206 */
[----:B------:R-:W1:Y:S03]  /*5380*/  @!UP0 LDCU UR4, c[0x0][0x880] ;  /* 0x00011000ff0487ac */ /* 0x000e660008000800 */
[----:B------:R-:W-:Y:S01]  /*5390*/  IMAD.U32 R2, RZ, RZ, UR6 ;  /* 0x00000006ff027e24 */ /* 0x000fe2000f8e00ff */
[----:B------:R-:W-:Y:S05]  /*53a0*/  MOV R3, UR7 ;  /* 0x0000000700037c02 */ /* 0x000fea0008000f00 */
[----:B-----5:R2:W5:Y:S02]  /*53b0*/  @P3 LDG.E R81, desc[UR46][R2.64] ;  /* 0x0000002e02513981 */ /* 0x020564000c1e1900 */
[----:B-12---:R-:W-:Y:S02]  /*53c0*/  @!P3 IMAD.U32 R81, RZ, RZ, UR4 ;  /* 0x00000004ff51be24 */ /* 0x006fe4000f8e00ff */
.L_x_85:
[----:B------:R-:W-:Y:S05]  /*53d0*/  @!P4 BRA `(.L_x_86) ;  /* 0x000000000020c947 */ /* 0x000fea0003800000 */
[----:B------:R-:W-:Y:S04]  /*53e0*/  ISETP.NE.U32.AND P3, PT, R164, RZ, PT ;  /* 0x000000ffa400720c */ /* 0x000fe80003f65070 */
[----:B------:R-:W-:Y:S11]  /*53f0*/  ISETP.NE.AND.EX P3, PT, R165, RZ, PT, P3 ;  /* 0x000000ffa500720c */ /* 0x000ff60003f65330 */
[----:B------:R-:W-:Y:S02]  /*5400*/  @!UPT UIADD3 URZ, UPT, UPT, URZ, URZ, URZ ;  /* 0x000000fffffff290 */ /* 0x000fe4000fffe0ff */
[----:B------:R-:W1:Y:S01]  /*5410*/  @P3 LDC.64 R2, c[0x0][0x8a8] ;  /* 0x00022a00ff023b82 */ /* 0x000e620000000a00 */
[----:B------:R-:W-:Y:S04]  /*5420*/  @P3 IMAD R0, R166, UR36, RZ ;  /* 0x00000024a6003c24 */ /* 0x000fe8000f8e02ff */
[----:B-1----:R-:W-:Y:S05]  /*5430*/  @P3 IMAD.WIDE R2, R0, 0x4, R2 ;  /* 0x0000000400023825 */ /* 0x002fea00078e0202 */
[----:B-----5:R1:W5:Y:S02]  /*5440*/  @P3 LDG.E R78, desc[UR46][R2.64] ;  /* 0x0000002e024e3981 */ /* 0x020364000c1e1900 */
[----:B-1----:R-:W2:Y:S02]  /*5450*/  @!P3 LDC R78, c[0x0][0x8a0] ;  /* 0x00022800ff4ebb82 */ /* 0x002ea40000000800 */
.L_x_86:
[----:B-----5:R-:W-:Y:S01]  /*5460*/  FSETP.NEU.AND P4, PT, R81, RZ, PT ;  /* 0x000000ff5100720b */ /* 0x020fe20003f8d000 */
[----:B------:R-:W-:Y:S01]  /*5470*/  BSSY B1, `(.L_x_87) ;  /* 0x0000047000017945 */ /* 0x000fe20003800000 */
[----:B------:R-:W-:Y:S01]  /*5480*/  SEL R5, RZ, 0xffffffff, P2 ;  /* 0xffffffffff057807 */ /* 0x000fe20001000000 */
[----:B------:R-:W-:Y:S01]  /*5490*/  IMAD.MOV.U32 R196, RZ, RZ, 0x1 ;  /* 0x00000001ffc47424 */ /* 0x000fe200078e00ff */
[----:B------:R-:W-:Y:S01]  /*54a0*/  LOP3.LUT P3, RZ, R171, 0xff, RZ, 0xc0, !PT ;  /* 0x000000ffabff7812 */ /* 0x000fe2000786c0ff */
[C---:B------:R-:W-:Y:S01]  /*54b0*/  IMAD R80, R76.reuse, 0x100, R79 ;  /* 0x000001004c507824 */ /* 0x040fe200078e024f */
[----:B------:R-:W-:Y:S02]  /*54c0*/  @P1 SEL R0, RZ, 0xffffffff, P4 ;  /* 0xffffffffff001807 */ /* 0x000fe40002000000 */
[----:B------:R-:W-:Y:S02]  /*54d0*/  CS2R R162, SRZ ;  /* 0x0000000000a27805 */ /* 0x000fe4000001ff00 */
[----:B------:R-:W-:Y:S02]  /*54e0*/  LEA R3, R181, UR49, 0x3 ;  /* 0x00000031b5037c11 */ /* 0x000fe4000f8e18ff */
[----:B------:R-:W-:Y:S02]  /*54f0*/  CS2R R160, SRZ ;  /* 0x0000000000a07805 */ /* 0x000fe4000001ff00 */
[----:B------:R-:W-:Y:S02]  /*5500*/  @P0 SEL R0, R5, R0, !P3 ;  /* 0x0000000005000207 */ /* 0x000fe40005800000 */
[----:B------:R-:W-:Y:S02]  /*5510*/  CS2R R158, SRZ ;  /* 0x00000000009e7805 */ /* 0x000fe4000001ff00 */
[----:B------:R-:W-:Y:S02]  /*5520*/  LEA R193, R76, UR49, 0x3 ;  /* 0x000000314cc17c11 */ /* 0x000fe4000f8e18ff */
[----:B------:R-:W-:Y:S02]  /*5530*/  CS2R R156, SRZ ;  /* 0x00000000009c7805 */ /* 0x000fe4000001ff00 */
[----:B------:R-:W-:Y:S02]  /*5540*/  @P1 LOP3.LUT R0, R0, 0x1, RZ, 0xc0, !PT ;  /* 0x0000000100001812 */ /* 0x000fe400078ec0ff */
[----:B------:R-:W-:Y:S02]  /*5550*/  CS2R R154, SRZ ;  /* 0x00000000009a7805 */ /* 0x000fe4000001ff00 */
[----:B------:R-:W-:Y:S02]  /*5560*/  SHF.L.U32 R2, R183, 0x1f, RZ ;  /* 0x0000001fb7027819 */ /* 0x000fe400000006ff */
[----:B------:R-:W-:Y:S02]  /*5570*/  CS2R R152, SRZ ;  /* 0x0000000000987805 */ /* 0x000fe4000001ff00 */
[----:B------:R-:W-:Y:S02]  /*5580*/  ISETP.NE.U32.OR P6, PT, R0, 0x1, !P1 ;  /* 0x000000010000780c */ /* 0x000fe40004fc5470 */
[----:B------:R-:W-:Y:S02]  /*5590*/  CS2R R150, SRZ ;  /* 0x0000000000967805 */ /* 0x000fe4000001ff00 */
[----:B------:R-:W-:Y:S02]  /*55a0*/  PLOP3.LUT P2, PT, PT, PT, UP1, 0x80, 0x8 ;  /* 0x000000000008781c */ /* 0x000fe40003f4f018 */
[----:B------:R-:W-:Y:S02]  /*55b0*/  CS2R R148, SRZ ;  /* 0x0000000000947805 */ /* 0x000fe4000001ff00 */
[----:B------:R-:W-:Y:S02]  /*55c0*/  SEL R0, RZ, 0xffffffff, P4 ;  /* 0xffffffffff007807 */ /* 0x000fe40002000000 */
[----:B------:R-:W-:Y:S03]  /*55d0*/  P2R R198, PR, RZ, 0x40 ;  /* 0x00000040ffc67803 */ /* 0x000fe60000000000 */
[----:B------:R-:W-:Y:S04]  /*55e0*/  @P6 SHF.L.U32 R4, R180, 0x1f, RZ ;  /* 0x0000001fb4046819 */ /* 0x000fe800000006ff */
[----:B------:R-:W-:Y:S01]  /*55f0*/  @P2 SEL R0, R5, R0, !P3 ;  /* 0x0000000005002207 */ /* 0x000fe20005800000 */
[----:B------:R-:W1:Y:S03]  /*5600*/  @P6 SYNCS.PHASECHK.TRANS64.TRYWAIT P1, [R3+URZ+0x30], R4 ;  /* 0x00003004030065a7 */ /* 0x000e6600080211ff */
[----:B------:R-:W-:Y:S04]  /*5610*/  LOP3.LUT R0, R0, 0x1, RZ, 0xc0, !PT ;  /* 0x0000000100007812 */ /* 0x000fe800078ec0ff */
[----:B------:R-:W-:Y:S04]  /*5620*/  ISETP.NE.U32.AND P5, PT, R0, 0x1, PT ;  /* 0x000000010000780c */ /* 0x000fe80003fa5070 */
[----:B------:R-:W-:Y:S01]  /*5630*/  P2R R197, PR, RZ, 0x20 ;  /* 0x00000020ffc57803 */ /* 0x000fe20000000000 */
[----:B------:R3:W4:Y:S01]  /*5640*/  SYNCS.PHASECHK.TRANS64.TRYWAIT P0, [R193+URZ+0xa0], R2 ;  /* 0x0000a002c10075a7 */ /* 0x00072200080011ff */
[----:B-1----:R-:W-:Y:S01]  /*5650*/  @P6 SEL R196, RZ, 0x1, !P1 ;  /* 0x00000001ffc46807 */ /* 0x002fe20004800000 */
[----:B---3--:R-:W-:Y:S06]  /*5660*/  @!P6 BRA `(.L_x_88) ;  /* 0x00000000009ce947 */ /* 0x008fec0003800000 */
[----:B------:R-:W-:Y:S01]  /*5670*/  @P5 IMAD R6, R181, 0x2000, R186 ;  /* 0x00002000b5065824 */ /* 0x000fe200078e02ba */
[----:B------:R-:W-:Y:S01]  /*5680*/  ISETP.NE.AND P1, PT, R196, RZ, PT ;  /* 0x000000ffc400720c */ /* 0x000fe20003f25270 */
[----:B------:R-:W-:Y:S01]  /*5690*/  BSSY B0, `(.L_x_89) ;  /* 0x0000010000007945 */ /* 0x000fe20003800000 */
[----:B------:R-:W-:Y:S01]  /*56a0*/  CS2R R150, SRZ ;  /* 0x0000000000967805 */ /* 0x000fe2000001ff00 */
[--C-:B------:R-:W-:Y:S01]  /*56b0*/  @P5 IMAD R7, R187, -0x10, R6.reuse ;  /* 0xfffffff0bb075824 */ /* 0x100fe200078e0206 */
[----:B------:R-:W-:Y:S01]  /*56c0*/  CS2R R148, SRZ ;  /* 0x0000000000947805 */ /* 0x000fe2000001ff00 */
[----:B------:R-:W-:Y:S01]  /*56d0*/  @P5 IMAD R5, R185, -0x10, R6 ;  /* 0xfffffff0b9055824 */ /* 0x000fe200078e0206 */
[----:B------:R-:W-:Y:S01]  /*56e0*/  CS2R R158, SRZ ;  /* 0x00000000009e7805 */ /* 0x000fe2000001ff00 */
[----:B------:R-:W-:Y:S01]  /*56f0*/  @P5 IMAD R4, R184, 0x10, R7 ;  /* 0x00000010b8045824 */ /* 0x000fe200078e0207 */
[----:B------:R-:W-:Y:S02]  /*5700*/  CS2R R156, SRZ ;  /* 0x00000000009c7805 */ /* 0x000fe4000001ff00 */
[----:B------:R-:W-:Y:S02]  /*5710*/  CS2R R154, SRZ ;  /* 0x00000000009a7805 */ /* 0x000fe4000001ff00 */
[----:B------:R-:W-:Y:S02]  /*5720*/  CS2R R152, SRZ ;  /* 0x0000000000987805 */ /* 0x000fe4000001ff00 */
[----:B------:R-:W-:Y:S02]  /*5730*/  CS2R R162, SRZ ;  /* 0x0000000000a27805 */ /* 0x000fe4000001ff00 */
[----:B------:R-:W-:Y:S01]  /*5740*/  CS2R R160, SRZ ;  /* 0x0000000000a07805 */ /* 0x000fe2000001ff00 */
[----:B------:R-:W-:Y:S06]  /*5750*/  @P1 BRA `(.L_x_90) ;  /* 0x00000000000c1947 */ /* 0x000fec0003800000 */
[----:B------:R-:W-:Y:S04]  /*5760*/  SHF.L.U32 R0, R180, 0x1f, RZ ;  /* 0x0000001fb4007819 */ /* 0x000fe800000006ff */
[----:B------:R-:W1:Y:S02]  /*5770*/  SYNCS.PHASECHK.TRANS64.TRYWAIT P1, [R3+URZ+0x30], R0 ;  /* 0x00003000030075a7 */ /* 0x000e6400080211ff */
[----:B-1----:R-:W-:Y:S05]  /*5780*/  @!P1 BRA `(.L_x_91) ;  /* 0x00000060001c9947 */ /* 0x002fea0003800000 */
.L_x_90:
[----:B------:R-:W-:Y:S05]  /*5790*/  BSYNC B0 ;  /* 0x0000000000007941 */ /* 0x000fea0003800000 */
.L_x_89:
[----:B------:R-:W-:Y:S01]  /*57a0*/  ISETP.NE.AND P1, PT, R197, RZ, PT ;  /* 0x000000ffc500720c */ /* 0x000fe20003f25270 */
[----:B-1----:R-:W-:Y:S02]  /*57b0*/  VIADD R3, R3, 0x50 ;  /* 0x0000005003037836 */ /* 0x002fe40000000000 */
[----:B------:R-:W-:Y:S02]  /*57c0*/  IMAD.U32 R0, RZ, RZ, UR37 ;  /* 0x00000025ff007e24 */ /* 0x000fe4000f8e00ff */
[----:B------:R-:W-:Y:S03]  /*57d0*/  VIADD R181, R181, 0x1 ;  /* 0x00000001b5b57836 */ /* 0x000fe60000000000 */
[----:B------:R-:W-:Y:S05]  /*57e0*/  PRMT R0, R0, 0x654, R3 ;  /* 0x0000065400007816 */ /* 0x000fea0000000003 */
[----:B------:R1:W3:Y:S04]  /*57f0*/  @P1 LDS.128 R148, [R6] ;  /* 0x0000000006941984 */ /* 0x0002e80000000c00 */
[----:B------:R1:W1:Y:S04]  /*5800*/  @P1 LDS.128 R156, [R5+0x20] ;  /* 0x00002000059c1984 */ /* 0x0002680000000c00 */
[----:B------:R1:W1:Y:S04]  /*5810*/  @P1 LDS.128 R152, [R7+0x10] ;  /* 0x0000100007981984 */ /* 0x0002680000000c00 */
[----:B------:R1:W1:Y:S01]  /*5820*/  @P1 LDS.128 R160, [R4+0x10] ;  /* 0x0000100004a01984 */ /* 0x0002620000000c00 */
[C---:B------:R-:W-:Y:S01]  /*5830*/  ISETP.NE.AND P1, PT, R181.reuse, 0x4, PT ;  /* 0x00000004b500780c */ /* 0x040fe20003f25270 */
[----:B------:R-:W-:Y:S01]  /*5840*/  @!PT LDS RZ, [RZ] ;  /* 0x00000000fffff984 */ /* 0x000fe20000000800 */
[----:B------:R-:W-:Y:S01]  /*5850*/  @!PT LDS RZ, [RZ] ;  /* 0x00000000fffff984 */ /* 0x000fe20000000800 */
[----:B------:R-:W-:Y:S01]  /*5860*/  @!PT LDS RZ, [RZ] ;  /* 0x00000000fffff984 */ /* 0x000fe20000000800 */
[----:B------:R-:W-:Y:S01]  /*5870*/  @!PT LDS RZ, [RZ] ;  /* 0x00000000fffff984 */ /* 0x000fe20000000800 */
[----:B------:R5:W-:Y:S06]  /*5880*/  MEMBAR.ALL.CTA ;  /* 0x0000000000007992 */ /* 0x000bec0000008000 */
[----:B-----5:R-:W5:Y:S01]  /*5890*/  FENCE.VIEW.ASYNC.S ;  /* 0x00000000000073c6 */ /* 0x020f620000000000 */
[----:B------:R-:W-:Y:S02]  /*58a0*/  SEL R3, RZ, 0x1, P1 ;  /* 0x00000001ff037807 */ /* 0x000fe40000800000 */
[----:B------:R-:W-:Y:S02]  /*58b0*/  SEL R181, R181, RZ, P1 ;  /* 0x000000ffb5b57207 */ /* 0x000fe40000800000 */
[----:B------:R-:W-:Y:S01]  /*58c0*/  LOP3.LUT R180, R180, R3, RZ, 0x3c, !PT ;  /* 0x00000003b4b47212 */ /* 0x000fe200078e3cff */
[----:B-----5:R1:W-:Y:S06]  /*58d0*/  SYNCS.ARRIVE.TRANS64.RED.A1T0 RZ, [R0+URZ], RZ ;  /* 0x000000ff00ff79a7 */ /* 0x0203ec00081004ff */
.L_x_88:
[----:B------:R-:W-:Y:S05]  /*58e0*/  BSYNC B1 ;  /* 0x0000000000017941 */ /* 0x000fea0003800000 */
.L_x_87:
[----:B-1----:R-:W-:Y:S04]  /*58f0*/  SHF.R.U32.HI R0, RZ, 0x15, R80 ;  /* 0x00000015ff007819 */ /* 0x002fe80000011650 */
[----:B------:R-:W-:Y:S01]  /*5900*/  LOP3.LUT P1, RZ, R0, 0x3, R173, 0x48, !PT ;  /* 0x0000000300ff7812 */ /* 0x000fe200078248ad */
[----:B------:R-:W-:Y:S01]  /*5910*/  @!UPT UIADD3 URZ, UPT, UPT, URZ, URZ, URZ ;  /* 0x000000fffffff290 */ /* 0x000fe2000fffe0ff */
[----:B----4-:R-:W-:Y:S11]  /*5920*/  @P0 BRA `(.L_x_92) ;  /* 0x0000000000080947 */ /* 0x010ff60003800000 */
[----:B------:R-:W1:Y:S02]  /*5930*/  SYNCS.PHASECHK.TRANS64.TRYWAIT P0, [R193+URZ+0xa0], R2 ;  /* 0x0000a002c10075a7 */ /* 0x000e6400080011ff */
[----:B-1----:R-:W-:Y:S05]  /*5940*/  @!P0 BRA `(.L_x_93) ;  /* 0x0000005c00c08947 */ /* 0x002fea0003800000 */
.L_x_92:
[----:B------:R-:W-:Y:S04]  /*5950*/  BSSY.RECONVERGENT B6, `(.L_x_94) ;  /* 0x0000012000067945 */ /* 0x000fe80003800200 */
[----:B------:R-:W-:Y:S05]  /*5960*/  @!P1 BRA `(.L_x_95) ;  /* 0x0000000000409947 */ /* 0x000fea0003800000 */
[----:B------:R-:W4:Y:S01]  /*5970*/  LDCU.64 UR8, c[0x4][0x78] ;  /* 0x01000f00ff0877ac */ /* 0x000f220008000a00 */
[----:B------:R-:W-:Y:S01]  /*5980*/  MOV R3, 0x0 ;  /* 0x0000000000037802 */ /* 0x000fe20000000f00 */
[----:B------:R-:W-:Y:S02]  /*5990*/  HFMA2 R12, -RZ, RZ, 0, 5.9604644775390625e-08 ;  /* 0x00000001ff0c7431 */ /* 0x000fe400000001ff */
[----:B------:R-:W-:Y:S02]  /*59a0*/  IMAD.MOV.U32 R8, RZ, RZ, 0x192 ;  /* 0x00000192ff087424 */ /* 0x000fe400078e00ff */
[----:B------:R-:W-:Y:S01]  /*59b0*/  IMAD.MOV.U32 R13, RZ, RZ, RZ ;  /* 0x000000ffff0d7224 */ /* 0x000fe200078e00ff */
[----:B------:R-:W5:Y:S01]  /*59c0*/  LDCU.64 UR6, c[0x4][0x80] ;  /* 0x01001000ff0677ac */ /* 0x000f620008000a00 */
[----:B-1----:R-:W1:Y:S01]  /*59d0*/  LDC.64 R2, c[0x4][R3] ;  /* 0x0100000003027b82 */ /* 0x002e620000000a00 */
[----:B------:R-:W2:Y:S01]  /*59e0*/  LDCU.64 UR4, c[0x4][0x18] ;  /* 0x01000300ff0477ac */ /* 0x000ea20008000a00 */
[----:B----4-:R-:W-:Y:S01]  /*59f0*/  MOV R5, UR9 ;  /* 0x0000000900057c02 */ /* 0x010fe20008000f00 */
[----:B------:R-:W-:Y:S01]  /*5a00*/  IMAD.U32 R4, RZ, RZ, UR8 ;  /* 0x00000008ff047e24 */ /* 0x000fe2000f8e00ff */
[----:B-----5:R-:W-:Y:S01]  /*5a10*/  MOV R7, UR7 ;  /* 0x0000000700077c02 */ /* 0x020fe20008000f00 */
[----:B------:R-:W-:Y:S01]  /*5a20*/  IMAD.U32 R6, RZ, RZ, UR6 ;  /* 0x00000006ff067e24 */ /* 0x000fe2000f8e00ff */
[----:B--2---:R-:W-:Y:S01]  /*5a30*/  MOV R11, UR5 ;  /* 0x00000005000b7c02 */ /* 0x004fe20008000f00 */
[----:B------:R-:W-:Y:S02]  /*5a40*/  IMAD.U32 R10, RZ, RZ, UR4 ;  /* 0x00000004ff0a7e24 */ /* 0x000fe4000f8e00ff */
[----:B------:R-:W-:Y:S07]  /*5a50*/  LEPC R20, `(.L_x_95) ;  /* 0x000000001014794e */ /* 0x000fee0000000000 */
[----:B-1-3--:R-:W-:Y:S05]  /*5a60*/  CALL.ABS.NOINC R2 ;  /* 0x0000000002007343 */ /* 0x00afea0003c00000 */
.L_x_95:
[----:B------:R-:W-:Y:S05]  /*5a70*/  BSYNC.RECONVERGENT B6 ;  /* 0x0000000000067941 */ /* 0x000fea0003800200 */
.L_x_94:
[-C--:B---3--:R-:W-:Y:S01]  /*5a80*/  F2FP.F16.E4M3.UNPACK_B R83, R148.reuse ;  /* 0x00000094ff53723e */ /* 0x088fe200020006ff */
[----:B------:R-:W-:Y:S05]  /*5a90*/  WARPSYNC.ALL ;  /* 0x0000000000007948 */ /* 0x000fea0003800000 */
[----:B------:R-:W-:Y:S01]  /*5aa0*/  R2UR UR4, R80 ;  /* 0x00000000500472ca */ /* 0x000fe200000e0000 */
[--C-:B------:R-:W-:Y:S01]  /*5ab0*/  HADD2.F32 R82, -RZ, R83.reuse.H0_H0 ;  /* 0x20000053ff527230 */ /* 0x100fe20000004100 */
[----:B------:R-:W-:Y:S01]  /*5ac0*/  F2FP.F16.E4M3.UNPACK_B R85, R148.H1 ;  /* 0x00000094ff55723e */ /* 0x000fe200030006ff */
[----:B------:R-:W-:Y:S01]  /*5ad0*/  HADD2.F32 R83, -RZ, R83.H1_H1 ;  /* 0x30000053ff537230 */ /* 0x000fe20000004100 */
[-C--:B------:R-:W-:Y:S01]  /*5ae0*/  F2FP.F16.E4M3.UNPACK_B R87, R149.reuse ;  /* 0x00000095ff57723e */ /* 0x080fe200020006ff */
[----:B------:R-:W-:Y:S01]  /*5af0*/  BSSY.RECONVERGENT B0, `(.L_x_96) ;  /* 0x000011d000007945 */ /* 0x000fe20003800200 */
[----:B------:R-:W-:Y:S01]  /*5b00*/  F2FP.F16.E4M3.UNPACK_B R89, R149.H1 ;  /* 0x00000095ff59723e */ /* 0x000fe200030006ff */
[----:B------:R-:W-:Y:S01]  /*5b10*/  HADD2.F32 R84, -RZ, R85.H0_H0 ;  /* 0x20000055ff547230 */ /* 0x000fe20000004100 */
[-C--:B------:R-:W-:Y:S01]  /*5b20*/  F2FP.F16.E4M3.UNPACK_B R91, R150.reuse ;  /* 0x00000096ff5b723e */ /* 0x080fe200020006ff */
[----:B------:R-:W-:Y:S01]  /*5b30*/  HADD2.F32 R88, -RZ, R87.H1_H1 ;  /* 0x30000057ff587230 */ /* 0x000fe20000004100 */
[----:B------:R-:W-:Y:S01]  /*5b40*/  F2FP.F16.E4M3.UNPACK_B R93, R150.H1 ;  /* 0x00000096ff5d723e */ /* 0x000fe200030006ff */
[----:B------:R-:W-:Y:S01]  /*5b50*/  HADD2.F32 R86, -RZ, R85.H1_H1 ;  /* 0x30000055ff567230 */ /* 0x000fe20000004100 */
[-C--:B------:R-:W-:Y:S01]  /*5b60*/  F2FP.F16.E4M3.UNPACK_B R95, R151.reuse ;  /* 0x00000097ff5f723e */ /* 0x080fe200020006ff */
[----:B------:R-:W2:Y:S01]  /*5b70*/  LDTM.x64 R4, tmem[UR4] ;  /* 0x00000004000479ee */ /* 0x000ea20008340000 */
[----:B------:R-:W-:Y:S01]  /*5b80*/  F2FP.F16.E4M3.UNPACK_B R97, R151.H1 ;  /* 0x00000097ff61723e */ /* 0x000fe200030006ff */
[----:B------:R-:W-:Y:S01]  /*5b90*/  HADD2.F32 R85, -RZ, R87.H0_H0 ;  /* 0x20000057ff557230 */ /* 0x000fe20000004100 */
[-C--:B------:R-:W-:Y:S01]  /*5ba0*/  F2FP.F16.E4M3.UNPACK_B R99, R152.reuse ;  /* 0x00000098ff63723e */ /* 0x080fe200020006ff */
[----:B------:R-:W-:Y:S01]  /*5bb0*/  HADD2.F32 R87, -RZ, R89.H0_H0 ;  /* 0x20000059ff577230 */ /* 0x000fe20000004100 */
[----:B------:R-:W-:Y:S01]  /*5bc0*/  F2FP.F16.E4M3.UNPACK_B R101, R152.H1 ;  /* 0x00000098ff65723e */ /* 0x000fe200030006ff */
[----:B------:R-:W-:Y:S01]  /*5bd0*/  HADD2.F32 R92, -RZ, R91.H1_H1 ;  /* 0x3000005bff5c7230 */ /* 0x000fe20000004100 */
[----:B------:R-:W-:Y:S01]  /*5be0*/  SHF.L.U32 R199, R176, 0x4, RZ ;  /* 0x00000004b0c77819 */ /* 0x000fe200000006ff */
[----:B------:R-:W-:Y:S01]  /*5bf0*/  HADD2.F32 R96, -RZ, R95.H1_H1 ;  /* 0x3000005fff607230 */ /* 0x000fe20000004100 */
[----:B------:R-:W-:Y:S01]  /*5c00*/  SHF.L.U32 R207, R175, 0x4, RZ ;  /* 0x00000004afcf7819 */ /* 0x000fe200000006ff */
[----:B------:R-:W-:Y:S01]  /*5c10*/  HADD2.F32 R100, -RZ, R99.H1_H1 ;  /* 0x30000063ff647230 */ /* 0x000fe20000004100 */
[----:B------:R-:W-:Y:S01]  /*5c20*/  IADD3 R192, PT, PT, R186, R199, RZ ;  /* 0x000000c7bac07210 */ /* 0x000fe20007ffe0ff */
[----:B------:R-:W-:Y:S01]  /*5c30*/  HADD2.F32 R90, -RZ, R89.H1_H1 ;  /* 0x30000059ff5a7230 */ /* 0x000fe20000004100 */
[----:B------:R-:W-:Y:S01]  /*5c40*/  SHF.L.U32 R205, R184, 0x4, RZ ;  /* 0x00000004b8cd7819 */ /* 0x000fe200000006ff */
[----:B------:R-:W-:Y:S01]  /*5c50*/  HADD2.F32 R89, -RZ, R91.H0_H0 ;  /* 0x2000005bff597230 */ /* 0x000fe20000004100 */
[-C--:B------:R-:W-:Y:S01]  /*5c60*/  F2FP.F16.E4M3.UNPACK_B R103, R153.reuse ;  /* 0x00000099ff67723e */ /* 0x080fe200020006ff */
[--C-:B------:R-:W-:Y:S01]  /*5c70*/  HADD2.F32 R91, -RZ, R93.reuse.H0_H0 ;  /* 0x2000005dff5b7230 */ /* 0x100fe20000004100 */
[----:B------:R-:W-:Y:S01]  /*5c80*/  IADD3 R194, PT, PT, R205, R192, RZ ;  /* 0x000000c0cdc27210 */ /* 0x000fe20007ffe0ff */
[----:B------:R-:W-:Y:S01]  /*5c90*/  HADD2.F32 R94, -RZ, R93.H1_H1 ;  /* 0x3000005dff5e7230 */ /* 0x000fe20000004100 */
[----:B------:R-:W-:Y:S01]  /*5ca0*/  F2FP.F16.E4M3.UNPACK_B R105, R153.H1 ;  /* 0x00000099ff69723e */ /* 0x000fe200030006ff */
[----:B------:R-:W-:Y:S01]  /*5cb0*/  HADD2.F32 R93, -RZ, R95.H0_H0 ;  /* 0x2000005fff5d7230 */ /* 0x000fe20000004100 */
[-C--:B------:R-:W-:Y:S01]  /*5cc0*/  F2FP.F16.E4M3.UNPACK_B R107, R154.reuse ;  /* 0x0000009aff6b723e */ /* 0x080fe200020006ff */
[----:B------:R-:W-:Y:S01]  /*5cd0*/  HADD2.F32 R104, -RZ, R103.H1_H1 ;  /* 0x30000067ff687230 */ /* 0x000fe20000004100 */
[----:B------:R-:W-:Y:S01]  /*5ce0*/  F2FP.F16.E4M3.UNPACK_B R109, R154.H1 ;  /* 0x0000009aff6d723e */ /* 0x000fe200030006ff */
[C---:B--2---:R-:W-:Y:S01]  /*5cf0*/  FMUL R0, R78.reuse, R4 ;  /* 0x000000044e007220 */ /* 0x044fe20000400000 */
[C---:B-1----:R-:W-:Y:S01]  /*5d00*/  FMUL R2, R78.reuse, R5 ;  /* 0x000000054e027220 */ /* 0x042fe20000400000 */
[C---:B------:R-:W-:Y:S01]  /*5d10*/  FMUL R4, R78.reuse, R8 ;  /* 0x000000084e047220 */ /* 0x040fe20000400000 */
[C---:B------:R-:W-:Y:S01]  /*5d20*/  FMUL R5, R78.reuse, R9 ;  /* 0x000000094e057220 */ /* 0x040fe20000400000 */
[C---:B------:R-:W-:Y:S01]  /*5d30*/  FFMA R0, R81.reuse, R82, R0 ;  /* 0x0000005251007223 */ /* 0x040fe20000000000 */
[C---:B------:R-:W-:Y:S01]  /*5d40*/  FFMA R2, R81.reuse, R83, R2 ;  /* 0x0000005351027223 */ /* 0x040fe20000000002 */
[C---:B------:R-:W-:Y:S01]  /*5d50*/  FMUL R8, R78.reuse, R12 ;  /* 0x0000000c4e087220 */ /* 0x040fe20000400000 */
[C---:B------:R-:W-:Y:S01]  /*5d60*/  FMUL R9, R78.reuse, R13 ;  /* 0x0000000d4e097220 */ /* 0x040fe20000400000 */
[C---:B------:R-:W-:Y:S01]  /*5d70*/  FMUL R12, R78.reuse, R16 ;  /* 0x000000104e0c7220 */ /* 0x040fe20000400000 */
[C---:B------:R-:W-:Y:S01]  /*5d80*/  FMUL R13, R78.reuse, R17 ;  /* 0x000000114e0d7220 */ /* 0x040fe20000400000 */
[C---:B------:R-:W-:Y:S01]  /*5d90*/  FMUL R16, R78.reuse, R20 ;  /* 0x000000144e107220 */ /* 0x040fe20000400000 */
[C---:B------:R-:W-:Y:S01]  /*5da0*/  FMUL R17, R78.reuse, R21 ;  /* 0x000000154e117220 */ /* 0x040fe20000400000 */
[C---:B------:R-:W-:Y:S01]  /*5db0*/  FMUL R20, R78.reuse, R24 ;  /* 0x000000184e147220 */ /* 0x040fe20000400000 */
[C---:B------:R-:W-:Y:S01]  /*5dc0*/  FMUL R21, R78.reuse, R25 ;  /* 0x000000194e157220 */ /* 0x040fe20000400000 */
[----:B------:R-:W-:Y:S02]  /*5dd0*/  HADD2.F32 R108, -RZ, R107.H1_H1 ;  /* 0x3000006bff6c7230 */ /* 0x000fe40000004100 */
[C---:B------:R-:W-:Y:S01]  /*5de0*/  FMUL R24, R78.reuse, R28 ;  /* 0x0000001c4e187220 */ /* 0x040fe20000400000 */
[C---:B------:R-:W-:Y:S01]  /*5df0*/  FMUL R25, R78.reuse, R29 ;  /* 0x0000001d4e197220 */ /* 0x040fe20000400000 */
[C---:B------:R-:W-:Y:S01]  /*5e00*/  FMUL R28, R78.reuse, R32 ;  /* 0x000000204e1c7220 */ /* 0x040fe20000400000 */
[C---:B------:R-:W-:Y:S01]  /*5e10*/  FMUL R29, R78.reuse, R33 ;  /* 0x000000214e1d7220 */ /* 0x040fe20000400000 */
[C---:B------:R-:W-:Y:S01]  /*5e20*/  FMUL R32, R78.reuse, R36 ;  /* 0x000000244e207220 */ /* 0x040fe20000400000 */
[----:B------:R-:W-:Y:S01]  /*5e30*/  F2FP.F16.E4M3.UNPACK_B R111, R155 ;  /* 0x0000009bff6f723e */ /* 0x000fe200020006ff */
[C---:B------:R-:W-:Y:S01]  /*5e40*/  FMUL R33, R78.reuse, R37 ;  /* 0x000000254e217220 */ /* 0x040fe20000400000 */
[C---:B------:R-:W-:Y:S01]  /*5e50*/  FMUL R36, R78.reuse, R40 ;  /* 0x000000284e247220 */ /* 0x040fe20000400000 */
[----:B------:R-:W-:Y:S01]  /*5e60*/  F2FP.F16.E4M3.UNPACK_B R113, R155.H1 ;  /* 0x0000009bff71723e */ /* 0x000fe200030006ff */
[C---:B------:R-:W-:Y:S01]  /*5e70*/  FMUL R37, R78.reuse, R41 ;  /* 0x000000294e257220 */ /* 0x040fe20000400000 */
[----:B------:R-:W-:Y:S02]  /*5e80*/  HADD2.F32 R112, -RZ, R111.H1_H1 ;  /* 0x3000006fff707230 */ /* 0x000fe40000004100 */
        /* <DEDUP_REMOVED lines=26> */
[C---:B------:R-:W-:Y:S01]  /*6030*/  FFMA R3, R81.reuse, R84, R3 ;  /* 0x0000005451037223 */ /* 0x040fe20000000003 */
[C---:B------:R-:W-:Y:S01]  /*6040*/  FFMA R7, R81.reuse, R86, R7 ;  /* 0x0000005651077223 */ /* 0x040fe20000000007 */
[----:B------:R-:W-:Y:S01]  /*6050*/  F2FP.F16.E4M3.UNPACK_B R131, R160 ;  /* 0x000000a0ff83723e */ /* 0x000fe200020006ff */
[C---:B------:R-:W-:Y:S01]  /*6060*/  FFMA R4, R81.reuse, R85, R4 ;  /* 0x0000005551047223 */ /* 0x040fe20000000004 */
[C---:B------:R-:W-:Y:S01]  /*6070*/  FFMA R5, R81.reuse, R88, R5 ;  /* 0x0000005851057223 */ /* 0x040fe20000000005 */
[----:B------:R-:W-:Y:S01]  /*6080*/  F2FP.F16.E4M3.UNPACK_B R133, R160.H1 ;  /* 0x000000a0ff85723e */ /* 0x000fe200030006ff */
[----:B------:R-:W-:Y:S01]  /*6090*/  FFMA R6, R81, R87, R6 ;  /* 0x0000005751067223 */ /* 0x000fe20000000006 */
[----:B------:R-:W-:Y:S01]  /*60a0*/  F2FP.SATFINITE.E4M3.F32.PACK_AB_MERGE_C R195, R7, R3, RZ ;  /* 0x0000000307c3723e */ /* 0x000fe200048070ff */
[----:B------:R-:W-:Y:S02]  /*60b0*/  HADD2.F32 R128, -RZ, R127.H1_H1 ;  /* 0x3000007fff807230 */ /* 0x000fe40000004100 */
[----:B------:R-:W-:Y:S01]  /*60c0*/  FMUL R11, R78, R11 ;  /* 0x0000000b4e0b7220 */ /* 0x000fe20000400000 */
[----:B------:R-:W-:Y:S01]  /*60d0*/  HADD2.F32 R132, -RZ, R131.H1_H1 ;  /* 0x30000083ff847230 */ /* 0x000fe20000004100 */
[----:B------:R-:W-:Y:S01]  /*60e0*/  F2FP.SATFINITE.E4M3.F32.PACK_AB_MERGE_C R200, R2, R0, R195 ;  /* 0x0000000002c8723e */ /* 0x000fe200048070c3 */
[----:B------:R-:W-:Y:S01]  /*60f0*/  FMUL R10, R78, R14 ;  /* 0x0000000e4e0a7220 */ /* 0x000fe20000400000 */
[----:B------:R-:W-:Y:S01]  /*6100*/  IADD3 R195, PT, PT, R186, R207, RZ ;  /* 0x000000cfbac37210 */ /* 0x000fe20007ffe0ff */
[C---:B------:R-:W-:Y:S01]  /*6110*/  FFMA R11, R81.reuse, R90, R11 ;  /* 0x0000005a510b7223 */ /* 0x040fe2000000000b */
[C---:B------:R-:W-:Y:S01]  /*6120*/  FFMA R8, R81.reuse, R89, R8 ;  /* 0x0000005951087223 */ /* 0x040fe20000000008 */
[C---:B------:R-:W-:Y:S01]  /*6130*/  FFMA R9, R81.reuse, R92, R9 ;  /* 0x0000005c51097223 */ /* 0x040fe20000000009 */
[--C-:B------:R-:W-:Y:S02]  /*6140*/  HADD2.F32 R95, -RZ, R97.reuse.H0_H0 ;  /* 0x20000061ff5f7230 */ /* 0x100fe40000004100 */
[----:B------:R-:W-:Y:S01]  /*6150*/  FFMA R10, R81, R91, R10 ;  /* 0x0000005b510a7223 */ /* 0x000fe2000000000a */
[----:B------:R-:W-:Y:S01]  /*6160*/  F2FP.SATFINITE.E4M3.F32.PACK_AB_MERGE_C R201, R11, R6, RZ ;  /* 0x000000060bc9723e */ /* 0x000fe200048070ff */
[C---:B------:R-:W-:Y:S01]  /*6170*/  FMUL R15, R78.reuse, R15 ;  /* 0x0000000f4e0f7220 */ /* 0x040fe20000400000 */
[----:B------:R-:W-:Y:S02]  /*6180*/  HADD2.F32 R98, -RZ, R97.H1_H1 ;  /* 0x30000061ff627230 */ /* 0x000fe40000004100 */
[C---:B------:R-:W-:Y:S01]  /*6190*/  FMUL R14, R78.reuse, R18 ;  /* 0x000000124e0e7220 */ /* 0x040fe20000400000 */
[----:B------:R-:W-:Y:S01]  /*61a0*/  F2FP.SATFINITE.E4M3.F32.PACK_AB_MERGE_C R201, R5, R4, R201 ;  /* 0x0000000405c9723e */ /* 0x000fe200048070c9 */
[----:B------:R-:W-:Y:S02]  /*61b0*/  HADD2.F32 R97, -RZ, R99.H0_H0 ;  /* 0x20000063ff617230 */ /* 0x000fe40000004100 */
[C---:B------:R-:W-:Y:S01]  /*61c0*/  FFMA R15, R81.reuse, R94, R15 ;  /* 0x0000005e510f7223 */ /* 0x040fe2000000000f */
[C---:B------:R-:W-:Y:S01]  /*61d0*/  FFMA R12, R81.reuse, R93, R12 ;  /* 0x0000005d510c7223 */ /* 0x040fe2000000000c */
[----:B------:R-:W-:Y:S01]  /*61e0*/  FFMA R13, R81, R96, R13 ;  /* 0x00000060510d7223 */ /* 0x000fe2000000000d */
[----:B------:R-:W-:Y:S01]  /*61f0*/  F2FP.F16.E4M3.UNPACK_B R135, R161 ;  /* 0x000000a1ff87723e */ /* 0x000fe200020006ff */
[--C-:B------:R-:W-:Y:S01]  /*6200*/  HADD2.F32 R99, -RZ, R101.reuse.H0_H0 ;  /* 0x20000065ff637230 */ /* 0x100fe20000004100 */
[----:B------:R-:W-:Y:S01]  /*6210*/  F2FP.SATFINITE.E4M3.F32.PACK_AB_MERGE_C R202, R15, R10, RZ ;  /* 0x0000000a0fca723e */ /* 0x000fe200048070ff */
[----:B------:R-:W-:Y:S01]  /*6220*/  FFMA R14, R81, R95, R14 ;  /* 0x0000005f510e7223 */ /* 0x000fe2000000000e */
[C---:B------:R-:W-:Y:S01]  /*6230*/  FMUL R19, R78.reuse, R19 ;  /* 0x000000134e137220 */ /* 0x040fe20000400000 */
[----:B------:R-:W-:Y:S01]  /*6240*/  HADD2.F32 R102, -RZ, R101.H1_H1 ;  /* 0x30000065ff667230 */ /* 0x000fe20000004100 */
[----:B------:R-:W-:Y:S01]  /*6250*/  F2FP.SATFINITE.E4M3.F32.PACK_AB_MERGE_C R202, R9, R8, R202 ;  /* 0x0000000809ca723e */ /* 0x000fe200048070ca */
[----:B------:R-:W-:Y:S02]  /*6260*/  HADD2.F32 R101, -RZ, R103.H0_H0 ;  /* 0x20000067ff657230 */ /* 0x000fe40000004100 */
[C---:B------:R-:W-:Y:S01]  /*6270*/  FFMA R19, R81.reuse, R98, R19 ;  /* 0x0000006251137223 */ /* 0x040fe20000000013 */
[C---:B------:R-:W-:Y:S01]  /*6280*/  FFMA R16, R81.reuse, R97, R16 ;  /* 0x0000006151107223 */ /* 0x040fe20000000010 */
[----:B------:R-:W-:Y:S01]  /*6290*/  FFMA R17, R81, R100, R17 ;  /* 0x0000006451117223 */ /* 0x000fe20000000011 */
[----:B------:R-:W-:Y:S02]  /*62a0*/  HADD2.F32 R136, -RZ, R135.H1_H1 ;  /* 0x30000087ff887230 */ /* 0x000fe40000004100 */
[C---:B------:R-:W-:Y:S01]  /*62b0*/  FMUL R18, R78.reuse, R22 ;  /* 0x000000164e127220 */ /* 0x040fe20000400000 */
[----:B------:R-:W-:Y:S01]  /*62c0*/  F2FP.F16.E4M3.UNPACK_B R137, R161.H1 ;  /* 0x000000a1ff89723e */ /* 0x000fe200030006ff */
[C---:B------:R-:W-:Y:S01]  /*62d0*/  FMUL R23, R78.reuse, R23 ;  /* 0x000000174e177220 */ /* 0x040fe20000400000 */
[--C-:B------:R-:W-:Y:S01]  /*62e0*/  HADD2.F32 R103, -RZ, R105.reuse.H0_H0 ;  /* 0x20000069ff677230 */ /* 0x100fe20000004100 */
[----:B------:R-:W-:Y:S01]  /*62f0*/  F2FP.SATFINITE.E4M3.F32.PACK_AB_MERGE_C R203, R19, R14, RZ ;  /* 0x0000000e13cb723e */ /* 0x000fe200048070ff */
[C---:B------:R-:W-:Y:S01]  /*6300*/  FFMA R18, R81.reuse, R99, R18 ;  /* 0x0000006351127223 */ /* 0x040fe20000000012 */
[C---:B------:R-:W-:Y:S01]  /*6310*/  FFMA R23, R81.reuse, R102, R23 ;  /* 0x0000006651177223 */ /* 0x040fe20000000017 */
[----:B------:R-:W-:Y:S01]  /*6320*/  FFMA R20, R81, R101, R20 ;  /* 0x0000006551147223 */ /* 0x000fe20000000014 */
[----:B------:R-:W-:Y:S01]  /*6330*/  F2FP.F16.E4M3.UNPACK_B R139, R162 ;  /* 0x000000a2ff8b723e */ /* 0x000fe200020006ff */
[----:B------:R-:W-:Y:S01]  /*6340*/  HADD2.F32 R106, -RZ, R105.H1_H1 ;  /* 0x30000069ff6a7230 */ /* 0x000fe20000004100 */
[----:B------:R-:W-:Y:S01]  /*6350*/  F2FP.SATFINITE.E4M3.F32.PACK_AB_MERGE_C R203, R13, R12, R203 ;  /* 0x0000000c0dcb723e */ /* 0x000fe200048070cb */
[----:B------:R-:W-:Y:S01]  /*6360*/  FFMA R21, R81, R104, R21 ;  /* 0x0000006851157223 */ /* 0x000fe20000000015 */
[----:B------:R-:W-:Y:S01]  /*6370*/  F2FP.SATFINITE.E4M3.F32.PACK_AB_MERGE_C R208, R23, R18, RZ ;  /* 0x0000001217d0723e */ /* 0x000fe200048070ff */
[----:B------:R-:W-:Y:S02]  /*6380*/  HADD2.F32 R105, -RZ, R107.H0_H0 ;  /* 0x2000006bff697230 */ /* 0x000fe40000004100 */
[C---:B------:R-:W-:Y:S01]  /*6390*/  FMUL R22, R78.reuse, R26 ;  /* 0x0000001a4e167220 */ /* 0x040fe20000400000 */
[----:B------:R1:W-:Y:S01]  /*63a0*/  STS.128 [R172+UR49+0x8200], R200 ;  /* 0x008200c8ac007988 */ /* 0x0003e20008000c31 */
[----:B------:R-:W-:Y:S01]  /*63b0*/  F2FP.SATFINITE.E4M3.F32.PACK_AB_MERGE_C R208, R17, R16, R208 ;  /* 0x0000001011d0723e */ /* 0x000fe200048070d0 */
[----:B------:R-:W-:Y:S02]  /*63c0*/  HADD2.F32 R140, -RZ, R139.H1_H1 ;  /* 0x3000008bff8c7230 */ /* 0x000fe40000004100 */
[C---:B------:R-:W-:Y:S01]  /*63d0*/  FFMA R22, R81.reuse, R103, R22 ;  /* 0x0000006751167223 */ /* 0x040fe20000000016 */
[C---:B------:R-:W-:Y:S01]  /*63e0*/  FMUL R27, R78.reuse, R27 ;  /* 0x0000001b4e1b7220 */ /* 0x040fe20000400000 */
[--C-:B------:R-:W-:Y:S02]  /*63f0*/  HADD2.F32 R107, -RZ, R109.reuse.H0_H0 ;  /* 0x2000006dff6b7230 */ /* 0x100fe40000004100 */
[C---:B------:R-:W-:Y:S01]  /*6400*/  FMUL R26, R78.reuse, R30 ;  /* 0x0000001e4e1a7220 */ /* 0x040fe20000400000 */
[----:B------:R-:W-:Y:S02]  /*6410*/  HADD2.F32 R110, -RZ, R109.H1_H1 ;  /* 0x3000006dff6e7230 */ /* 0x000fe40000004100 */
[C---:B------:R-:W-:Y:S01]  /*6420*/  FFMA R27, R81.reuse, R106, R27 ;  /* 0x0000006a511b7223 */ /* 0x040fe2000000001b */
[C---:B------:R-:W-:Y:S01]  /*6430*/  FFMA R24, R81.reuse, R105, R24 ;  /* 0x0000006951187223 */ /* 0x040fe20000000018 */
[----:B------:R-:W-:Y:S01]  /*6440*/  FFMA R25, R81, R108, R25 ;  /* 0x0000006c51197223 */ /* 0x000fe20000000019 */
[----:B------:R-:W-:Y:S01]  /*6450*/  F2FP.F16.E4M3.UNPACK_B R141, R162.H1 ;  /* 0x000000a2ff8d723e */ /* 0x000fe200030006ff */
[----:B------:R-:W-:Y:S01]  /*6460*/  HADD2.F32 R109, -RZ, R111.H0_H0 ;  /* 0x2000006fff6d7230 */ /* 0x000fe20000004100 */
[----:B------:R-:W-:Y:S01]  /*6470*/  F2FP.SATFINITE.E4M3.F32.PACK_AB_MERGE_C R209, R27, R22, RZ ;  /* 0x000000161bd1723e */ /* 0x000fe200048070ff */
[----:B------:R-:W-:Y:S01]  /*6480*/  FFMA R26, R81, R107, R26 ;  /* 0x0000006b511a7223 */ /* 0x000fe2000000001a */
[C---:B------:R-:W-:Y:S01]  /*6490*/  FMUL R31, R78.reuse, R31 ;  /* 0x0000001f4e1f7220 */ /* 0x040fe20000400000 */
[--C-:B------:R-:W-:Y:S01]  /*64a0*/  HADD2.F32 R111, -RZ, R113.reuse.H0_H0 ;  /* 0x20000071ff6f7230 */ /* 0x100fe20000004100 */
[----:B------:R-:W-:Y:S01]  /*64b0*/  F2FP.SATFINITE.E4M3.F32.PACK_AB_MERGE_C R209, R21, R20, R209 ;  /* 0x0000001415d1723e */ /* 0x000fe200048070d1 */
[----:B------:R-:W-:Y:S02]  /*64c0*/  HADD2.F32 R114, -RZ, R113.H1_H1 ;  /* 0x30000071ff727230 */ /* 0x000fe40000004100 */
[C---:B------:R-:W-:Y:S01]  /*64d0*/  FFMA R31, R81.reuse, R110, R31 ;  /* 0x0000006e511f7223 */ /* 0x040fe2000000001f */
[C---:B------:R-:W-:Y:S01]  /*64e0*/  FFMA R28, R81.reuse, R109, R28 ;  /* 0x0000006d511c7223 */ /* 0x040fe2000000001c */
[----:B------:R-:W-:Y:S01]  /*64f0*/  FFMA R29, R81, R112, R29 ;  /* 0x00000070511d7223 */ /* 0x000fe2000000001d */
[----:B------:R-:W-:Y:S02]  /*6500*/  HADD2.F32 R113, -RZ, R115.H0_H0 ;  /* 0x20000073ff717230 */ /* 0x000fe40000004100 */
[C---:B------:R-:W-:Y:S01]  /*6510*/  FMUL R30, R78.reuse, R34 ;  /* 0x000000224e1e7220 */ /* 0x040fe20000400000 */
[----:B------:R-:W-:Y:S01]  /*6520*/  F2FP.F16.E4M3.UNPACK_B R143, R163 ;  /* 0x000000a3ff8f723e */ /* 0x000fe200020006ff */
[C---:B------:R-:W-:Y:S01]  /*6530*/  FMUL R35, R78.reuse, R35 ;  /* 0x000000234e237220 */ /* 0x040fe20000400000 */
[----:B------:R-:W-:Y:S01]  /*6540*/  HADD2.F32 R115, -RZ, R117.H0_H0 ;  /* 0x20000075ff737230 */ /* 0x000fe20000004100 */
[----:B------:R-:W-:Y:S01]  /*6550*/  F2FP.SATFINITE.E4M3.F32.PACK_AB_MERGE_C R210, R31, R26, RZ ;  /* 0x0000001a1fd2723e */ /* 0x000fe200048070ff */
[C---:B------:R-:W-:Y:S01]  /*6560*/  FFMA R30, R81.reuse, R111, R30 ;  /* 0x0000006f511e7223 */ /* 0x040fe2000000001e */
[C---:B------:R-:W-:Y:S01]  /*6570*/  FFMA R35, R81.reuse, R114, R35 ;  /* 0x0000007251237223 */ /* 0x040fe20000000023 */
[C---:B------:R-:W-:Y:S01]  /*6580*/  FFMA R32, R81.reuse, R113, R32 ;  /* 0x0000007151207223 */ /* 0x040fe20000000020 */
[----:B------:R-:W-:Y:S01]  /*6590*/  F2FP.F16.E4M3.UNPACK_B R145, R163.H1 ;  /* 0x000000a3ff91723e */ /* 0x000fe200030006ff */
[----:B------:R-:W-:Y:S01]  /*65a0*/  FFMA R33, R81, R116, R33 ;  /* 0x0000007451217223 */ /* 0x000fe20000000021 */
[----:B------:R-:W-:Y:S01]  /*65b0*/  F2FP.SATFINITE.E4M3.F32.PACK_AB_MERGE_C R210, R25, R24, R210 ;  /* 0x0000001819d2723e */ /* 0x000fe200048070d2 */
[----:B------:R-:W-:Y:S01]  /*65c0*/  HADD2.F32 R144, -RZ, R143.H1_H1 ;  /* 0x3000008fff907230 */ /* 0x000fe20000004100 */
[----:B------:R-:W-:Y:S01]  /*65d0*/  F2FP.SATFINITE.E4M3.F32.PACK_AB_MERGE_C R211, R35, R30, RZ ;  /* 0x0000001e23d3723e */ /* 0x000fe200048070ff */
[----:B------:R-:W-:Y:S02]  /*65e0*/  HADD2.F32 R118, -RZ, R117.H1_H1 ;  /* 0x30000075ff767230 */ /* 0x000fe40000004100 */
[C---:B------:R-:W-:Y:S01]  /*65f0*/  FMUL R34, R78.reuse, R38 ;  /* 0x000000264e227220 */ /* 0x040fe20000400000 */
[----:B------:R-:W-:Y:S01]  /*6600*/  HADD2.F32 R117, -RZ, R119.H0_H0 ;  /* 0x20000077ff757230 */ /* 0x000fe20000004100 */
[----:B------:R-:W-:Y:S01]  /*6610*/  F2FP.SATFINITE.E4M3.F32.PACK_AB_MERGE_C R211, R29, R28, R211 ;  /* 0x0000001c1dd3723e */ /* 0x000fe200048070d3 */
[C---:B------:R-:W-:Y:S01]  /*6620*/  FMUL R39, R78.reuse, R39 ;  /* 0x000000274e277220 */ /* 0x040fe20000400000 */
[--C-:B------:R-:W-:Y:S02]  /*6630*/  HADD2.F32 R119, -RZ, R121.reuse.H0_H0 ;  /* 0x20000079ff777230 */ /* 0x100fe40000004100 */
[C---:B------:R-:W-:Y:S01]  /*6640*/  FFMA R34, R81.reuse, R115, R34 ;  /* 0x0000007351227223 */ /* 0x040fe20000000022 */
[----:B------:R-:W-:Y:S01]  /*6650*/  HADD2.F32 R122, -RZ, R121.H1_H1 ;  /* 0x30000079ff7a7230 */ /* 0x000fe20000004100 */
[----:B------:R1:W-:Y:S01]  /*6660*/  STS.128 [R192+0x8010], R208 ;  /* 0x008010d0c0007388 */ /* 0x0003e20000000c00 */
[----:B------:R-:W-:Y:S02]  /*6670*/  HADD2.F32 R121, -RZ, R123.H0_H0 ;  /* 0x2000007bff797230 */ /* 0x000fe40000004100 */
[C---:B------:R-:W-:Y:S01]  /*6680*/  FFMA R39, R81.reuse, R118, R39 ;  /* 0x0000007651277223 */ /* 0x040fe20000000027 */
[C---:B------:R-:W-:Y:S01]  /*6690*/  FFMA R36, R81.reuse, R117, R36 ;  /* 0x0000007551247223 */ /* 0x040fe20000000024 */
[----:B------:R-:W-:Y:S01]  /*66a0*/  FFMA R37, R81, R120, R37 ;  /* 0x0000007851257223 */ /* 0x000fe20000000025 */
[C---:B------:R-:W-:Y:S01]  /*66b0*/  FMUL R38, R78.reuse, R42 ;  /* 0x0000002a4e267220 */ /* 0x040fe20000400000 */
[----:B------:R-:W-:Y:S01]  /*66c0*/  ISETP.NE.AND P0, PT, R189, RZ, PT ;  /* 0x000000ffbd00720c */ /* 0x000fe20003f05270 */
[C---:B------:R-:W-:Y:S01]  /*66d0*/  FMUL R43, R78.reuse, R43 ;  /* 0x0000002b4e2b7220 */ /* 0x040fe20000400000 */
[--C-:B------:R-:W-:Y:S01]  /*66e0*/  HADD2.F32 R123, -RZ, R125.reuse.H0_H0 ;  /* 0x2000007dff7b7230 */ /* 0x100fe20000004100 */
[----:B------:R-:W-:Y:S01]  /*66f0*/  F2FP.SATFINITE.E4M3.F32.PACK_AB_MERGE_C R212, R39, R34, RZ ;  /* 0x0000002227d4723e */ /* 0x000fe200048070ff */
[C---:B------:R-:W-:Y:S01]  /*6700*/  FFMA R38, R81.reuse, R119, R38 ;  /* 0x0000007751267223 */ /* 0x040fe20000000026 */
[C---:B------:R-:W-:Y:S01]  /*6710*/  FFMA R43, R81.reuse, R122, R43 ;  /* 0x0000007a512b7223 */ /* 0x040fe2000000002b */
[----:B------:R-:W-:Y:S01]  /*6720*/  FFMA R40, R81, R121, R40 ;  /* 0x0000007951287223 */ /* 0x000fe20000000028 */
[----:B------:R-:W-:Y:S01]  /*6730*/  F2FP.SATFINITE.E4M3.F32.PACK_AB_MERGE_C R212, R33, R32, R212 ;  /* 0x0000002021d4723e */ /* 0x000fe200048070d4 */
[----:B------:R-:W-:Y:S01]  /*6740*/  FFMA R41, R81, R124, R41 ;  /* 0x0000007c51297223 */ /* 0x000fe20000000029 */
[----:B------:R-:W-:Y:S01]  /*6750*/  HADD2.F32 R126, -RZ, R125.H1_H1 ;  /* 0x3000007dff7e7230 */ /* 0x000fe20000004100 */
[----:B------:R-:W-:Y:S01]  /*6760*/  F2FP.SATFINITE.E4M3.F32.PACK_AB_MERGE_C R213, R43, R38, RZ ;  /* 0x000000262bd5723e */ /* 0x000fe200048070ff */
[----:B------:R-:W-:Y:S02]  /*6770*/  HADD2.F32 R125, -RZ, R127.H0_H0 ;  /* 0x2000007fff7d7230 */ /* 0x000fe40000004100 */
[C---:B------:R-:W-:Y:S01]  /*6780*/  FMUL R42, R78.reuse, R46 ;  /* 0x0000002e4e2a7220 */ /* 0x040fe20000400000 */
[----:B------:R-:W-:Y:S01]  /*6790*/  FMUL R47, R78, R47 ;  /* 0x0000002f4e2f7220 */ /* 0x000fe20000400000 */
[--C-:B------:R-:W-:Y:S01]  /*67a0*/  HADD2.F32 R127, -RZ, R129.reuse.H0_H0 ;  /* 0x20000081ff7f7230 */ /* 0x100fe20000004100 */
[----:B------:R-:W-:Y:S01]  /*67b0*/  F2FP.SATFINITE.E4M3.F32.PACK_AB_MERGE_C R213, R37, R36, R213 ;  /* 0x0000002425d5723e */ /* 0x000fe200048070d5 */
[C---:B------:R-:W-:Y:S01]  /*67c0*/  FFMA R42, R81.reuse, R123, R42 ;  /* 0x0000007b512a7223 */ /* 0x040fe2000000002a */
[C---:B------:R-:W-:Y:S01]  /*67d0*/  FFMA R47, R81.reuse, R126, R47 ;  /* 0x0000007e512f7223 */ /* 0x040fe2000000002f */
[C---:B------:R-:W-:Y:S01]  /*67e0*/  FFMA R44, R81.reuse, R125, R44 ;  /* 0x0000007d512c7223 */ /* 0x040fe2000000002c */
[----:B------:R-:W-:Y:S01]  /*67f0*/  ISETP.NE.AND P6, PT, R198, RZ, PT ;  /* 0x000000ffc600720c */ /* 0x000fe20003fc5270 */
[----:B------:R-:W-:Y:S01]  /*6800*/  FFMA R45, R81, R128, R45 ;  /* 0x00000080512d7223 */ /* 0x000fe2000000002d */
[----:B------:R-:W-:Y:S01]  /*6810*/  HADD2.F32 R130, -RZ, R129.H1_H1 ;  /* 0x30000081ff827230 */ /* 0x000fe20000004100 */
[----:B------:R-:W-:Y:S01]  /*6820*/  F2FP.SATFINITE.E4M3.F32.PACK_AB_MERGE_C R214, R47, R42, RZ ;  /* 0x0000002a2fd6723e */ /* 0x000fe200048070ff */
[----:B------:R-:W-:Y:S02]  /*6830*/  HADD2.F32 R129, -RZ, R131.H0_H0 ;  /* 0x20000083ff817230 */ /* 0x000fe40000004100 */
[C---:B------:R-:W-:Y:S01]  /*6840*/  FMUL R46, R78.reuse, R50 ;  /* 0x000000324e2e7220 */ /* 0x040fe20000400000 */
[C---:B------:R-:W-:Y:S01]  /*6850*/  FMUL R51, R78.reuse, R51 ;  /* 0x000000334e337220 */ /* 0x040fe20000400000 */
[--C-:B------:R-:W-:Y:S02]  /*6860*/  HADD2.F32 R131, -RZ, R133.reuse.H0_H0 ;  /* 0x20000085ff837230 */ /* 0x100fe40000004100 */
[C---:B------:R-:W-:Y:S01]  /*6870*/  FMUL R50, R78.reuse, R54 ;  /* 0x000000364e327220 */ /* 0x040fe20000400000 */
[C---:B------:R-:W-:Y:S01]  /*6880*/  FFMA R46, R81.reuse, R127, R46 ;  /* 0x0000007f512e7223 */ /* 0x040fe2000000002e */
[----:B------:R-:W-:Y:S02]  /*6890*/  HADD2.F32 R134, -RZ, R133.H1_H1 ;  /* 0x30000085ff867230 */ /* 0x000fe40000004100 */
[C---:B------:R-:W-:Y:S01]  /*68a0*/  FFMA R51, R81.reuse, R130, R51 ;  /* 0x0000008251337223 */ /* 0x040fe20000000033 */
[----:B------:R-:W-:Y:S02]  /*68b0*/  HADD2.F32 R133, -RZ, R135.H0_H0 ;  /* 0x20000087ff857230 */ /* 0x000fe40000004100 */
[C---:B------:R-:W-:Y:S01]  /*68c0*/  FMUL R55, R78.reuse, R55 ;  /* 0x000000374e377220 */ /* 0x040fe20000400000 */
[C---:B------:R-:W-:Y:S01]  /*68d0*/  FFMA R48, R81.reuse, R129, R48 ;  /* 0x0000008151307223 */ /* 0x040fe20000000030 */
[C---:B------:R-:W-:Y:S01]  /*68e0*/  FFMA R49, R81.reuse, R132, R49 ;  /* 0x0000008451317223 */ /* 0x040fe20000000031 */
[--C-:B------:R-:W-:Y:S02]  /*68f0*/  HADD2.F32 R135, -RZ, R137.reuse.H0_H0 ;  /* 0x20000089ff877230 */ /* 0x100fe40000004100 */
[C---:B------:R-:W-:Y:S01]  /*6900*/  FFMA R50, R81.reuse, R131, R50 ;  /* 0x0000008351327223 */ /* 0x040fe20000000032 */
[----:B------:R-:W-:Y:S02]  /*6910*/  HADD2.F32 R138, -RZ, R137.H1_H1 ;  /* 0x30000089ff8a7230 */ /* 0x000fe40000004100 */
[C---:B------:R-:W-:Y:S01]  /*6920*/  FMUL R54, R78.reuse, R58 ;  /* 0x0000003a4e367220 */ /* 0x040fe20000400000 */
[----:B------:R-:W-:Y:S02]  /*6930*/  HADD2.F32 R137, -RZ, R139.H0_H0 ;  /* 0x2000008bff897230 */ /* 0x000fe40000004100 */
[C---:B------:R-:W-:Y:S01]  /*6940*/  FFMA R55, R81.reuse, R134, R55 ;  /* 0x0000008651377223 */ /* 0x040fe20000000037 */
        /* <DEDUP_REMOVED lines=16> */
[----:B------:R-:W-:Y:S01]  /*6a50*/  FFMA R63, R81, R142, R63 ;  /* 0x0000008e513f7223 */ /* 0x000fe2000000003f */
[----:B------:R-:W-:Y:S01]  /*6a60*/  FMUL R67, R78, R67 ;  /* 0x000000434e437220 */ /* 0x000fe20000400000 */
[----:B------:R-:W-:Y:S01]  /*6a70*/  F2FP.SATFINITE.E4M3.F32.PACK_AB_MERGE_C R215, R51, R46, RZ ;  /* 0x0000002e33d7723e */ /* 0x000fe200048070ff */
[C---:B------:R-:W-:Y:S01]  /*6a80*/  FFMA R60, R81.reuse, R141, R60 ;  /* 0x0000008d513c7223 */ /* 0x040fe2000000003c */
[C---:B------:R-:W-:Y:S01]  /*6a90*/  FFMA R61, R81.reuse, R144, R61 ;  /* 0x00000090513d7223 */ /* 0x040fe2000000003d */
[C---:B------:R-:W-:Y:S01]  /*6aa0*/  FFMA R62, R81.reuse, R143, R62 ;  /* 0x0000008f513e7223 */ /* 0x040fe2000000003e */
[----:B------:R-:W-:Y:S01]  /*6ab0*/  FFMA R67, R81, R146, R67 ;  /* 0x0000009251437223 */ /* 0x000fe20000000043 */
[----:B------:R-:W-:Y:S02]  /*6ac0*/  F2FP.SATFINITE.E4M3.F32.PACK_AB_MERGE_C R214, R41, R40, R214 ;  /* 0x0000002829d6723e */ /* 0x000fe400048070d6 */
[----:B------:R-:W-:Y:S02]  /*6ad0*/  F2FP.SATFINITE.E4M3.F32.PACK_AB_MERGE_C R215, R45, R44, R215 ;  /* 0x0000002c2dd7723e */ /* 0x000fe400048070d7 */
[----:B------:R-:W-:Y:S02]  /*6ae0*/  F2FP.SATFINITE.E4M3.F32.PACK_AB_MERGE_C R216, R55, R50, RZ ;  /* 0x0000003237d8723e */ /* 0x000fe400048070ff */
[----:B------:R-:W-:Y:S01]  /*6af0*/  F2FP.SATFINITE.E4M3.F32.PACK_AB_MERGE_C R217, R59, R54, RZ ;  /* 0x000000363bd9723e */ /* 0x000fe200048070ff */
[----:B------:R1:W-:Y:S01]  /*6b00*/  STS.128 [R195+0x8020], R212 ;  /* 0x008020d4c3007388 */ /* 0x0003e20000000c00 */
[----:B------:R-:W-:Y:S02]  /*6b10*/  F2FP.SATFINITE.E4M3.F32.PACK_AB_MERGE_C R218, R63, R58, RZ ;  /* 0x0000003a3fda723e */ /* 0x000fe400048070ff */
[----:B------:R-:W-:Y:S02]  /*6b20*/  F2FP.SATFINITE.E4M3.F32.PACK_AB_MERGE_C R219, R67, R62, RZ ;  /* 0x0000003e43db723e */ /* 0x000fe400048070ff */
[----:B------:R-:W-:Y:S02]  /*6b30*/  F2FP.SATFINITE.E4M3.F32.PACK_AB_MERGE_C R216, R49, R48, R216 ;  /* 0x0000003031d8723e */ /* 0x000fe400048070d8 */
[----:B------:R-:W-:Y:S02]  /*6b40*/  F2FP.SATFINITE.E4M3.F32.PACK_AB_MERGE_C R217, R53, R52, R217 ;  /* 0x0000003435d9723e */ /* 0x000fe400048070d9 */
[----:B------:R-:W-:Y:S02]  /*6b50*/  F2FP.SATFINITE.E4M3.F32.PACK_AB_MERGE_C R218, R57, R56, R218 ;  /* 0x0000003839da723e */ /* 0x000fe400048070da */
[----:B------:R-:W-:Y:S02]  /*6b60*/  F2FP.SATFINITE.E4M3.F32.PACK_AB_MERGE_C R219, R61, R60, R219 ;  /* 0x0000003c3ddb723e */ /* 0x000fe400048070db */
[----:B------:R-:W-:Y:S02]  /*6b70*/  LEA R204, R181, UR49, 0x3 ;  /* 0x00000031b5cc7c11 */ /* 0x000fe4000f8e18ff */
[----:B------:R-:W-:Y:S01]  /*6b80*/  @P6 SHF.L.U32 R221, R180, 0x1f, RZ ;  /* 0x0000001fb4dd6819 */ /* 0x000fe200000006ff */
[----:B------:R1:W-:Y:S01]  /*6b90*/  STS.128 [R194+0x8010], R216 ;  /* 0x008010d8c2007388 */ /* 0x0003e20000000c00 */
[----:B------:R-:W-:Y:S01]  /*6ba0*/  @!PT LDS RZ, [RZ] ;  /* 0x00000000fffff984 */ /* 0x000fe20000000800 */
[----:B------:R-:W-:Y:S01]  /*6bb0*/  @!PT LDS RZ, [RZ] ;  /* 0x00000000fffff984 */ /* 0x000fe20000000800 */
[----:B------:R-:W-:Y:S01]  /*6bc0*/  @!PT LDS RZ, [RZ] ;  /* 0x00000000fffff984 */ /* 0x000fe20000000800 */
[----:B------:R-:W-:Y:S01]  /*6bd0*/  @!PT LDS RZ, [RZ] ;  /* 0x00000000fffff984 */ /* 0x000fe20000000800 */
[----:B------:R2:W-:Y:S07]  /*6be0*/  MEMBAR.ALL.CTA ;  /* 0x0000000000007992 */ /* 0x0005ee0000008000 */
[----:B--2---:R-:W2:Y:S02]  /*6bf0*/  FENCE.VIEW.ASYNC.S ;  /* 0x00000000000073c6 */ /* 0x004ea40000000000 */
[----:B--2---:R-:W-:Y:S06]  /*6c00*/  BAR.SYNC.DEFER_BLOCKING 0x1, 0x80 ;  /* 0x0042000000007b1d */ /* 0x004fec0000010000 */
[----:B------:R-:W-:Y:S05]  /*6c10*/  @P0 BRA `(.L_x_97) ;  /* 0x0000000000280947 */ /* 0x000fea0003800000 */
[----:B------:R-:W-:Y:S02]  /*6c20*/  UIADD3 UR4, UPT, UPT, UR49, 0x8200, URZ ;  /* 0x0000820031047890 */ /* 0x000fe4000fffe0ff */
[----:B------:R-:W-:Y:S01]  /*6c30*/  UIADD3 UR6, UP0, UPT, UR52, 0x680, URZ ;  /* 0x0000068034067890 */ /* 0x000fe2000ff1e0ff */
[----:B------:R-:W-:Y:S03]  /*6c40*/  UMOV UR43, UR36 ;  /* 0x00000024002b7c82 */ /* 0x000fe60008000000 */
[----:B------:R-:W-:Y:S01]  /*6c50*/  MOV R188, UR4 ;  /* 0x0000000400bc7c02 */ /* 0x000fe20008000f00 */
[----:B------:R-:W-:Y:S03]  /*6c60*/  UIADD3.X UR7, UPT, UPT, URZ, UR53, URZ, UP0, !UPT ;  /* 0x00000035ff077290 */ /* 0x000fe600087fe4ff */
[----:B------:R-:W-:Y:S11]  /*6c70*/  R2UR UR40, R188 ;  /* 0x00000000bc2872ca */ /* 0x000ff600000e0000 */
[----:B------:R-:W-:Y:S02]  /*6c80*/  @!UPT UIADD3 URZ, UPT, UPT, URZ, URZ, URZ ;  /* 0x000000fffffff290 */ /* 0x000fe4000fffe0ff */
[----:B------:R2:W-:Y:S01]  /*6c90*/  UTMASTG.3D [UR40], [UR6] ;  /* 0x00000028060073b5 */ /* 0x0005e20008010000 */
[----:B------:R0:W-:Y:S01]  /*6ca0*/  UTMACMDFLUSH ;  /* 0x00000000000079b7 */ /* 0x0001e20000000000 */
[----:B--2---:R-:W-:Y:S04]  /*6cb0*/  DEPBAR.LE SB0, 0x1 ;  /* 0x000080400000791a */ /* 0x004fe80000000000 */
.L_x_97:
[----:B------:R-:W-:Y:S05]  /*6cc0*/  BSYNC.RECONVERGENT B0 ;  /* 0x0000000000007941 */ /* 0x000fea0003800200 */
.L_x_96:
[----:B------:R-:W-:Y:S06]  /*6cd0*/  BAR.SYNC.DEFER_BLOCKING 0x1, 0x80 ;  /* 0x0042000000007b1d */ /* 0x000fec0000010000 */
[----:B------:R-:W2:Y:S01]  /*6ce0*/  @P6 SYNCS.PHASECHK.TRANS64.TRYWAIT P0, [R204+URZ+0x30], R221 ;  /* 0x000030ddcc0065a7 */ /* 0x000ea200080011ff */
[----:B------:R-:W-:Y:S01]  /*6cf0*/  BSSY B1, `(.L_x_98) ;  /* 0x0000023000017945 */ /* 0x000fe20003800000 */
[----:B--2---:R-:W-:Y:S03]  /*6d00*/  @P6 SEL R196, RZ, 0x1, !P0 ;  /* 0x00000001ffc46807 */ /* 0x004fe60004000000 */
[----:B------:R-:W-:Y:S05]  /*6d10*/  @!P6 BRA `(.L_x_99) ;  /* 0x000000000080e947 */ /* 0x000fea0003800000 */
[----:B------:R-:W-:Y:S01]  /*6d20*/  ISETP.NE.AND P1, PT, R197, RZ, PT ;  /* 0x000000ffc500720c */ /* 0x000fe20003f25270 */
[----:B------:R-:W-:Y:S01]  /*6d30*/  BSSY B0, `(.L_x_100) ;  /* 0x000000a000007945 */ /* 0x000fe20003800000 */
[----:B------:R-:W-:Y:S11]  /*6d40*/  ISETP.NE.AND P0, PT, R196, RZ, PT ;  /* 0x000000ffc400720c */ /* 0x000ff60003f05270 */
[----:B------:R-:W-:Y:S04]  /*6d50*/  @P1 IMAD R0, R181, 0x2000, R186 ;  /* 0x00002000b5001824 */ /* 0x000fe800078e02ba */
[C---:B------:R-:W-:Y:S01]  /*6d60*/  @P1 IMAD.IADD R6, R0.reuse, 0x1, R199 ;  /* 0x0000000100061824 */ /* 0x040fe200078e02c7 */
[----:B------:R-:W-:Y:S03]  /*6d70*/  @P1 IADD3 R4, PT, PT, R0, R207, RZ ;  /* 0x000000cf00041210 */ /* 0x000fe60007ffe0ff */
[----:B------:R-:W-:Y:S01]  /*6d80*/  @P1 IMAD.IADD R2, R205, 0x1, R6 ;  /* 0x00000001cd021824 */ /* 0x000fe200078e0206 */
[----:B------:R-:W-:Y:S06]  /*6d90*/  @P0 BRA `(.L_x_101) ;  /* 0x00000000000c0947 */ /* 0x000fec0003800000 */
[----:B------:R-:W-:Y:S04]  /*6da0*/  SHF.L.U32 R3, R180, 0x1f, RZ ;  /* 0x0000001fb4037819 */ /* 0x000fe800000006ff */
[----:B------:R-:W2:Y:S02]  /*6db0*/  SYNCS.PHASECHK.TRANS64.TRYWAIT P0, [R204+URZ+0x30], R3 ;  /* 0x00003003cc0075a7 */ /* 0x000ea400080011ff */
[----:B--2---:R-:W-:Y:S05]  /*6dc0*/  @!P0 BRA `(.L_x_102) ;  /* 0x0000004800b48947 */ /* 0x004fea0003800000 */
.L_x_101:
[----:B------:R-:W-:Y:S05]  /*6dd0*/  BSYNC B0 ;  /* 0x0000000000007941 */ /* 0x000fea0003800000 */
.L_x_100:
[----:B------:R-:W-:Y:S01]  /*6de0*/  ISETP.NE.AND P0, PT, R197, RZ, PT ;  /* 0x000000ffc500720c */ /* 0x000fe20003f05270 */
[----:B--2---:R-:W-:Y:S02]  /*6df0*/  VIADD R204, R204, 0x50 ;  /* 0x00000050cccc7836 */ /* 0x004fe40000000000 */
[----:B------:R-:W-:Y:S02]  /*6e00*/  IMAD.U32 R3, RZ, RZ, UR37 ;  /* 0x00000025ff037e24 */ /* 0x000fe4000f8e00ff */
[----:B------:R-:W-:Y:S03]  /*6e10*/  VIADD R181, R181, 0x1 ;  /* 0x00000001b5b57836 */ /* 0x000fe60000000000 */
[----:B------:R-:W-:Y:S05]  /*6e20*/  PRMT R3, R3, 0x654, R204 ;  /* 0x0000065403037816 */ /* 0x000fea00000000cc */
[----:B------:R2:W3:Y:S04]  /*6e30*/  @P0 LDS.128 R148, [R0] ;  /* 0x0000000000940984 */ /* 0x0004e80000000c00 */
[----:B------:R2:W4:Y:S04]  /*6e40*/  @P0 LDS.128 R156, [R4+0x20] ;  /* 0x00002000049c0984 */ /* 0x0005280000000c00 */
        /* <DEDUP_REMOVED lines=9> */
[----:B------:R-:W-:Y:S01]  /*6ee0*/  SEL R181, R181, RZ, P0 ;  /* 0x000000ffb5b57207 */ /* 0x000fe20000000000 */
[----:B-----5:R5:W-:Y:S02]  /*6ef0*/  SYNCS.ARRIVE.TRANS64.RED.A1T0 RZ, [R3+URZ], RZ ;  /* 0x000000ff03ff79a7 */ /* 0x020be400081004ff */
[----:B-----5:R-:W-:Y:S04]  /*6f00*/  SEL R3, RZ, 0x1, P0 ;  /* 0x00000001ff037807 */ /* 0x020fe80000000000 */
[----:B--234-:R-:W-:Y:S02]  /*6f10*/  LOP3.LUT R180, R180, R3, RZ, 0x3c, !PT ;  /* 0x00000003b4b47212 */ /* 0x01cfe400078e3cff */
.L_x_99:
[----:B------:R-:W-:Y:S05]  /*6f20*/  BSYNC B1 ;  /* 0x0000000000017941 */ /* 0x000fea0003800000 */
.L_x_98:
[----:B------:R-:W-:Y:S01]  /*6f30*/  VIADD R0, R80, 0x40 ;  /* 0x0000004050007836 */ /* 0x000fe20000000000 */
[----:B------:R-:W-:Y:S04]  /*6f40*/  BSSY.RECONVERGENT B6, `(.L_x_103) ;  /* 0x0000015000067945 */ /* 0x000fe80003800200 */
[----:B------:R-:W-:Y:S04]  /*6f50*/  SHF.R.U32.HI R0, RZ, 0x15, R0 ;  /* 0x00000015ff007819 */ /* 0x000fe80000011600 */
[----:B------:R-:W-:Y:S11]  /*6f60*/  LOP3.LUT P0, RZ, R0, 0x3, R173, 0x48, !PT ;  /* 0x0000000300ff7812 */ /* 0x000ff600078048ad */
[----:B------:R-:W-:Y:S02]  /*6f70*/  @!UPT UIADD3 URZ, UPT, UPT, URZ, URZ, URZ ;  /* 0x000000fffffff290 */ /* 0x000fe4000fffe0ff */
[----:B------:R-:W-:Y:S05]  /*6f80*/  @!P0 BRA `(.L_x_104) ;  /* 0x0000000000408947 */ /* 0x000fea0003800000 */
[----:B------:R-:W2:Y:S01]  /*6f90*/  LDCU.64 UR8, c[0x4][0x78] ;  /* 0x01000f00ff0877ac */ /* 0x000ea20008000a00 */
[----:B------:R-:W-:Y:S01]  /*6fa0*/  MOV R3, 0x0 ;  /* 0x0000000000037802 */ /* 0x000fe20000000f00 */
[----:B------:R-:W-:Y:S02]  /*6fb0*/  HFMA2 R12, -RZ, RZ, 0, 5.9604644775390625e-08 ;  /* 0x00000001ff0c7431 */ /* 0x000fe400000001ff */
[----:B------:R-:W-:Y:S02]  /*6fc0*/  IMAD.MOV.U32 R8, RZ, RZ, 0x192 ;  /* 0x00000192ff087424 */ /* 0x000fe400078e00ff */
[----:B------:R-:W-:Y:S01]  /*6fd0*/  IMAD.MOV.U32 R13, RZ, RZ, RZ ;  /* 0x000000ffff0d7224 */ /* 0x000fe200078e00ff */
[----:B------:R-:W3:Y:S01]  /*6fe0*/  LDCU.64 UR6, c[0x4][0x80] ;  /* 0x01001000ff0677ac */ /* 0x000ee20008000a00 */
[----:B------:R-:W4:Y:S01]  /*6ff0*/  LDC.64 R2, c[0x4][R3] ;  /* 0x0100000003027b82 */ /* 0x000f220000000a00 */
[----:B------:R-:W5:Y:S01]  /*7000*/  LDCU.64 UR4, c[0x4][0x18] ;  /* 0x01000300ff0477ac */ /* 0x000f620008000a00 */
[----:B--2---:R-:W-:Y:S01]  /*7010*/  MOV R5, UR9 ;  /* 0x0000000900057c02 */ /* 0x004fe20008000f00 */
[----:B------:R-:W-:Y:S01]  /*7020*/  IMAD.U32 R4, RZ, RZ, UR8 ;  /* 0x00000008ff047e24 */ /* 0x000fe2000f8e00ff */
[----:B---3--:R-:W-:Y:S01]  /*7030*/  MOV R7, UR7 ;  /* 0x0000000700077c02 */ /* 0x008fe20008000f00 */
[----:B------:R-:W-:Y:S01]  /*7040*/  IMAD.U32 R6, RZ, RZ, UR6 ;  /* 0x00000006ff067e24 */ /* 0x000fe2000f8e00ff */
[----:B-----5:R-:W-:Y:S01]  /*7050*/  MOV R11, UR5 ;  /* 0x00000005000b7c02 */ /* 0x020fe20008000f00 */
[----:B------:R-:W-:Y:S02]  /*7060*/  IMAD.U32 R10, RZ, RZ, UR4 ;  /* 0x00000004ff0a7e24 */ /* 0x000fe4000f8e00ff */
[----:B------:R-:W-:Y:S07]  /*7070*/  LEPC R20, `(.L_x_104) ;  /* 0x000000001014794e */ /* 0x000fee0000000000 */
[----:B-1--4-:R-:W-:Y:S05]  /*7080*/  CALL.ABS.NOINC R2 ;  /* 0x0000000002007343 */ /* 0x012fea0003c00000 */
.L_x_104:
[----:B------:R-:W-:Y:S05]  /*7090*/  BSYNC.RECONVERGENT B6 ;  /* 0x0000000000067941 */ /* 0x000fea0003800200 */
.L_x_103:
[----:B------:R-:W-:Y:S01]  /*70a0*/  F2FP.F16.E4M3.UNPACK_B R4, R149 ;  /* 0x00000095ff04723e */ /* 0x000fe200020006ff */
[----:B------:R-:W-:Y:S05]  /*70b0*/  WARPSYNC.ALL ;  /* 0x0000000000007948 */ /* 0x000fea0003800000 */
[----:B------:R-:W-:Y:S01]  /*70c0*/  R2UR UR4, R80 ;  /* 0x00000000500472ca */ /* 0x000fe200000e0000 */
[--C-:B------:R-:W-:Y:S01]  /*70d0*/  HADD2.F32 R88, -RZ, R4.reuse.H0_H0 ;  /* 0x20000004ff587230 */ /* 0x100fe20000004100 */
[-C--:B------:R-:W-:Y:S01]  /*70e0*/  F2FP.F16.E4M3.UNPACK_B R0, R148.reuse ;  /* 0x00000094ff00723e */ /* 0x080fe200020006ff */
[----:B------:R-:W-:Y:S01]  /*70f0*/  HADD2.F32 R83, -RZ, R4.H1_H1 ;  /* 0x30000004ff537230 */ /* 0x000fe20000004100 */
[----:B------:R-:W-:Y:S01]  /*7100*/  F2FP.F16.E4M3.UNPACK_B R4, R151 ;  /* 0x00000097ff04723e */ /* 0x000fe200020006ff */
[----:B------:R-:W-:Y:S01]  /*7110*/  BSSY.RECONVERGENT B0, `(.L_x_105) ;  /* 0x0000116000007945 */ /* 0x000fe20003800200 */
[----:B------:R-:W-:Y:S01]  /*7120*/  F2FP.F16.E4M3.UNPACK_B R3, R148.H1 ;  /* 0x00000094ff03723e */ /* 0x000fe200030006ff */
[--C-:B------:R-:W-:Y:S01]  /*7130*/  HADD2.F32 R2, -RZ, R0.reuse.H0_H0 ;  /* 0x20000000ff027230 */ /* 0x100fe20000004100 */
[----:B-1----:R-:W-:Y:S01]  /*7140*/  F2FP.F16.E4M3.UNPACK_B R135, R162 ;  /* 0x000000a2ff87723e */ /* 0x002fe200020006ff */
[----:B------:R-:W-:Y:S01]  /*7150*/  HADD2.F32 R82, -RZ, R0.H1_H1 ;  /* 0x30000000ff527230 */ /* 0x000fe20000004100 */
[----:B------:R-:W-:Y:S01]  /*7160*/  F2FP.F16.E4M3.UNPACK_B R0, R149.H1 ;  /* 0x00000095ff00723e */ /* 0x000fe200030006ff */
[--C-:B------:R-:W-:Y:S01]  /*7170*/  HADD2.F32 R84, -RZ, R3.reuse.H0_H0 ;  /* 0x20000003ff547230 */ /* 0x100fe20000004100 */
[----:B------:R-:W-:Y:S01]  /*7180*/  F2FP.F16.E4M3.UNPACK_B R125, R159.H1 ;  /* 0x0000009fff7d723e */ /* 0x000fe200030006ff */
[----:B------:R-:W-:Y:S01]  /*7190*/  HADD2.F32 R86, -RZ, R3.H1_H1 ;  /* 0x30000003ff567230 */ /* 0x000fe20000004100 */
[-C--:B------:R-:W-:Y:S01]  /*71a0*/  F2FP.F16.E4M3.UNPACK_B R3, R150.reuse ;  /* 0x00000096ff03723e */ /* 0x080fe200020006ff */
[--C-:B------:R-:W-:Y:S01]  /*71b0*/  HADD2.F32 R90, -RZ, R0.reuse.H0_H0 ;  /* 0x20000000ff5a7230 */ /* 0x100fe20000004100 */
[----:B------:R-:W-:Y:S01]  /*71c0*/  ISETP.NE.AND P0, PT, R189, RZ, PT ;  /* 0x000000ffbd00720c */ /* 0x000fe20003f05270 */
[----:B------:R-:W-:Y:S01]  /*71d0*/  HADD2.F32 R85, -RZ, R0.H1_H1 ;  /* 0x30000000ff557230 */ /* 0x000fe20000004100 */
[----:B------:R-:W-:Y:S01]  /*71e0*/  F2FP.F16.E4M3.UNPACK_B R0, R150.H1 ;  /* 0x00000096ff00723e */ /* 0x000fe200030006ff */
[--C-:B------:R-:W-:Y:S01]  /*71f0*/  HADD2.F32 R92, -RZ, R3.reuse.H0_H0 ;  /* 0x20000003ff5c7230 */ /* 0x100fe20000004100 */
[----:B------:R-:W-:Y:S01]  /*7200*/  ISETP.NE.AND P6, PT, R198, RZ, PT ;  /* 0x000000ffc600720c */ /* 0x000fe20003fc5270 */
[----:B------:R-:W-:Y:S01]  /*7210*/  HADD2.F32 R87, -RZ, R3.H1_H1 ;  /* 0x30000003ff577230 */ /* 0x000fe20000004100 */
[----:B------:R-:W-:Y:S01]  /*7220*/  F2FP.F16.E4M3.UNPACK_B R3, R151.H1 ;  /* 0x00000097ff03723e */ /* 0x000fe200030006ff */
[--C-:B------:R-:W-:Y:S02]  /*7230*/  HADD2.F32 R94, -RZ, R0.reuse.H0_H0 ;  /* 0x20000000ff5e7230 */ /* 0x100fe40000004100 */
[----:B------:R-:W-:Y:S01]  /*7240*/  HADD2.F32 R89, -RZ, R0.H1_H1 ;  /* 0x30000000ff597230 */ /* 0x000fe20000004100 */
[-C--:B------:R-:W-:Y:S01]  /*7250*/  F2FP.F16.E4M3.UNPACK_B R0, R152.reuse ;  /* 0x00000098ff00723e */ /* 0x080fe200020006ff */
[--C-:B------:R-:W-:Y:S02]  /*7260*/  HADD2.F32 R96, -RZ, R4.reuse.H0_H0 ;  /* 0x20000004ff607230 */ /* 0x100fe40000004100 */
[----:B------:R-:W-:Y:S01]  /*7270*/  HADD2.F32 R91, -RZ, R4.H1_H1 ;  /* 0x30000004ff5b7230 */ /* 0x000fe20000004100 */
[-C--:B------:R-:W-:Y:S01]  /*7280*/  F2FP.F16.E4M3.UNPACK_B R4, R153.reuse ;  /* 0x00000099ff04723e */ /* 0x080fe200020006ff */
[--C-:B------:R-:W-:Y:S02]  /*7290*/  HADD2.F32 R100, -RZ, R0.reuse.H0_H0 ;  /* 0x20000000ff647230 */ /* 0x100fe40000004100 */
[----:B------:R-:W-:Y:S01]  /*72a0*/  HADD2.F32 R95, -RZ, R0.H1_H1 ;  /* 0x30000000ff5f7230 */ /* 0x000fe20000004100 */
[----:B------:R-:W-:Y:S01]  /*72b0*/  F2FP.F16.E4M3.UNPACK_B R0, R153.H1 ;  /* 0x00000099ff00723e */ /* 0x000fe200030006ff */
[--C-:B------:R-:W-:Y:S02]  /*72c0*/  HADD2.F32 R98, -RZ, R3.reuse.H0_H0 ;  /* 0x20000003ff627230 */ /* 0x100fe40000004100 */
[----:B------:R-:W-:Y:S01]  /*72d0*/  HADD2.F32 R93, -RZ, R3.H1_H1 ;  /* 0x30000003ff5d7230 */ /* 0x000fe20000004100 */
[----:B------:R-:W-:Y:S01]  /*72e0*/  F2FP.F16.E4M3.UNPACK_B R3, R152.H1 ;  /* 0x00000098ff03723e */ /* 0x000fe200030006ff */
[--C-:B------:R-:W-:Y:S02]  /*72f0*/  HADD2.F32 R106, -RZ, R0.reuse.H0_H0 ;  /* 0x20000000ff6a7230 */ /* 0x100fe40000004100 */
[----:B------:R-:W-:Y:S01]  /*7300*/  HADD2.F32 R101, -RZ, R0.H1_H1 ;  /* 0x30000000ff657230 */ /* 0x000fe20000004100 */
[-C--:B------:R-:W-:Y:S01]  /*7310*/  F2FP.F16.E4M3.UNPACK_B R0, R154.reuse.H1 ;  /* 0x0000009aff00723e */ /* 0x080fe200030006ff */
[--C-:B------:R-:W-:Y:S02]  /*7320*/  HADD2.F32 R104, -RZ, R4.reuse.H0_H0 ;  /* 0x20000004ff687230 */ /* 0x100fe40000004100 */
[----:B------:R-:W-:Y:S01]  /*7330*/  HADD2.F32 R99, -RZ, R4.H1_H1 ;  /* 0x30000004ff637230 */ /* 0x000fe20000004100 */
[----:B------:R-:W-:Y:S01]  /*7340*/  F2FP.F16.E4M3.UNPACK_B R4, R155 ;  /* 0x0000009bff04723e */ /* 0x000fe200020006ff */
[--C-:B------:R-:W-:Y:S02]  /*7350*/  HADD2.F32 R102, -RZ, R3.reuse.H0_H0 ;  /* 0x20000003ff667230 */ /* 0x100fe40000004100 */
[----:B------:R-:W-:Y:S01]  /*7360*/  HADD2.F32 R97, -RZ, R3.H1_H1 ;  /* 0x30000003ff617230 */ /* 0x000fe20000004100 */
[----:B------:R-:W-:Y:S01]  /*7370*/  F2FP.F16.E4M3.UNPACK_B R3, R154 ;  /* 0x0000009aff03723e */ /* 0x000fe200020006ff */
[--C-:B------:R-:W-:Y:S02]  /*7380*/  HADD2.F32 R110, -RZ, R0.reuse.H0_H0 ;  /* 0x20000000ff6e7230 */ /* 0x100fe40000004100 */
[----:B------:R-:W-:Y:S01]  /*7390*/  HADD2.F32 R105, -RZ, R0.H1_H1 ;  /* 0x30000000ff697230 */ /* 0x000fe20000004100 */
[-C--:B------:R-:W-:Y:S01]  /*73a0*/  F2FP.F16.E4M3.UNPACK_B R0, R156.reuse ;  /* 0x0000009cff00723e */ /* 0x080fe200020006ff */
[--C-:B------:R-:W-:Y:S02]  /*73b0*/  HADD2.F32 R112, -RZ, R4.reuse.H0_H0 ;  /* 0x20000004ff707230 */ /* 0x100fe40000004100 */
[----:B------:R-:W-:Y:S01]  /*73c0*/  HADD2.F32 R107, -RZ, R4.H1_H1 ;  /* 0x30000004ff6b7230 */ /* 0x000fe20000004100 */
[----:B------:R-:W-:Y:S01]  /*73d0*/  F2FP.F16.E4M3.UNPACK_B R4, R157 ;  /* 0x0000009dff04723e */ /* 0x000fe200020006ff */
[--C-:B------:R-:W-:Y:S02]  /*73e0*/  HADD2.F32 R108, -RZ, R3.reuse.H0_H0 ;  /* 0x20000003ff6c7230 */ /* 0x100fe40000004100 */
[----:B------:R-:W-:Y:S01]  /*73f0*/  HADD2.F32 R103, -RZ, R3.H1_H1 ;  /* 0x30000003ff677230 */ /* 0x000fe20000004100 */
[----:B------:R-:W-:Y:S01]  /*7400*/  F2FP.F16.E4M3.UNPACK_B R3, R155.H1 ;  /* 0x0000009bff03723e */ /* 0x000fe200030006ff */
[--C-:B------:R-:W-:Y:S02]  /*7410*/  HADD2.F32 R116, -RZ, R0.reuse.H0_H0 ;  /* 0x20000000ff747230 */ /* 0x100fe40000004100 */
[----:B------:R-:W-:Y:S01]  /*7420*/  HADD2.F32 R111, -RZ, R0.H1_H1 ;  /* 0x30000000ff6f7230 */ /* 0x000fe20000004100 */
[----:B------:R-:W-:Y:S01]  /*7430*/  F2FP.F16.E4M3.UNPACK_B R0, R156.H1 ;  /* 0x0000009cff00723e */ /* 0x000fe200030006ff */
[--C-:B------:R-:W-:Y:S02]  /*7440*/  HADD2.F32 R120, -RZ, R4.reuse.H0_H0 ;  /* 0x20000004ff787230 */ /* 0x100fe40000004100 */
[----:B------:R-:W-:Y:S02]  /*7450*/  HADD2.F32 R115, -RZ, R4.H1_H1 ;  /* 0x30000004ff737230 */ /* 0x000fe40000004100 */
[--C-:B------:R-:W-:Y:S01]  /*7460*/  HADD2.F32 R114, -RZ, R3.reuse.H0_H0 ;  /* 0x20000003ff727230 */ /* 0x100fe20000004100 */
[----:B------:R-:W1:Y:S01]  /*7470*/  LDTM.x64 R4, tmem[UR4+0x40] ;  /* 0x00004004000479ee */ /* 0x000e620008340000 */
[----:B------:R-:W-:Y:S01]  /*7480*/  HADD2.F32 R109, -RZ, R3.H1_H1 ;  /* 0x30000003ff6d7230 */ /* 0x000fe20000004100 */
[----:B------:R-:W-:Y:S01]  /*7490*/  F2FP.F16.E4M3.UNPACK_B R3, R157.H1 ;  /* 0x0000009dff03723e */ /* 0x000fe200030006ff */
        /* <DEDUP_REMOVED lines=14> */
[----:B------:R-:W-:Y:S01]  /*7580*/  F2FP.F16.E4M3.UNPACK_B R0, R160.H1 ;  /* 0x000000a0ff00723e */ /* 0x000fe200030006ff */
[--C-:B------:R-:W-:Y:S02]  /*7590*/  HADD2.F32 R132, -RZ, R3.reuse.H0_H0 ;  /* 0x20000003ff847230 */ /* 0x100fe40000004100 */
[C---:B-1----:R-:W-:Y:S01]  /*75a0*/  FMUL R7, R78.reuse, R7 ;  /* 0x000000074e077220 */ /* 0x042fe20000400000 */
        /* <DEDUP_REMOVED lines=10> */
[C---:B------:R-:W-:Y:S01]  /*7650*/  FMUL R0, R78.reuse, R4 ;  /* 0x000000044e007220 */ /* 0x040fe20000400000 */
[--C-:B------:R-:W-:Y:S01]  /*7660*/  HADD2.F32 R140, -RZ, R135.reuse.H0_H0 ;  /* 0x20000087ff8c7230 */ /* 0x100fe20000004100 */
[----:B------:R-:W-:Y:S01]  /*7670*/  F2FP.F16.E4M3.UNPACK_B R4, R163 ;  /* 0x000000a3ff04723e */ /* 0x000fe200020006ff */
[----:B------:R-:W-:Y:S02]  /*7680*/  HADD2.F32 R135, -RZ, R135.H1_H1 ;  /* 0x30000087ff877230 */ /* 0x000fe40000004100 */
[C---:B------:R-:W-:Y:S01]  /*7690*/  FFMA R0, R81.reuse, R2, R0 ;  /* 0x0000000251007223 */ /* 0x040fe20000000000 */
[C---:B------:R-:W-:Y:S01]  /*76a0*/  FMUL R2, R78.reuse, R5 ;  /* 0x000000054e027220 */ /* 0x040fe20000400000 */
[--C-:B------:R-:W-:Y:S01]  /*76b0*/  HADD2.F32 R142, -RZ, R3.reuse.H0_H0 ;  /* 0x20000003ff8e7230 */ /* 0x100fe20000004100 */
[----:B------:R-:W-:Y:S01]  /*76c0*/  F2FP.F16.E4M3.UNPACK_B R5, R163.H1 ;  /* 0x000000a3ff05723e */ /* 0x000fe200030006ff */
[----:B------:R-:W-:Y:S02]  /*76d0*/  HADD2.F32 R137, -RZ, R3.H1_H1 ;  /* 0x30000003ff897230 */ /* 0x000fe40000004100 */
[C---:B------:R-:W-:Y:S01]  /*76e0*/  FFMA R2, R81.reuse, R82, R2 ;  /* 0x0000005251027223 */ /* 0x040fe20000000002 */
[--C-:B------:R-:W-:Y:S02]  /*76f0*/  HADD2.F32 R82, -RZ, R4.reuse.H0_H0 ;  /* 0x20000004ff527230 */ /* 0x100fe40000004100 */
[C---:B------:R-:W-:Y:S01]  /*7700*/  FMUL R3, R78.reuse, R6 ;  /* 0x000000064e037220 */ /* 0x040fe20000400000 */
[----:B------:R-:W-:Y:S02]  /*7710*/  HADD2.F32 R139, -RZ, R4.H1_H1 ;  /* 0x30000004ff8b7230 */ /* 0x000fe40000004100 */
[C---:B------:R-:W-:Y:S01]  /*7720*/  FMUL R4, R78.reuse, R9 ;  /* 0x000000094e047220 */ /* 0x040fe20000400000 */
[--C-:B------:R-:W-:Y:S02]  /*7730*/  HADD2.F32 R141, -RZ, R5.reuse.H1_H1 ;  /* 0x30000005ff8d7230 */ /* 0x100fe40000004100 */
[C---:B------:R-:W-:Y:S01]  /*7740*/  FFMA R3, R81.reuse, R84, R3 ;  /* 0x0000005451037223 */ /* 0x040fe20000000003 */
[----:B------:R-:W-:Y:S01]  /*7750*/  FFMA R7, R81, R86, R7 ;  /* 0x0000005651077223 */ /* 0x000fe20000000007 */
[----:B------:R-:W-:Y:S02]  /*7760*/  HADD2.F32 R84, -RZ, R5.H0_H0 ;  /* 0x20000005ff547230 */ /* 0x000fe40000004100 */
[C---:B------:R-:W-:Y:S01]  /*7770*/  FMUL R5, R78.reuse, R10 ;  /* 0x0000000a4e057220 */ /* 0x040fe20000400000 */
[C---:B------:R-:W-:Y:S01]  /*7780*/  FMUL R6, R78.reuse, R11 ;  /* 0x0000000b4e067220 */ /* 0x040fe20000400000 */
[C---:B------:R-:W-:Y:S01]  /*7790*/  FMUL R11, R78.reuse, R16 ;  /* 0x000000104e0b7220 */ /* 0x040fe20000400000 */
[----:B------:R-:W-:Y:S01]  /*77a0*/  F2FP.SATFINITE.E4M3.F32.PACK_AB_MERGE_C R143, R7, R3, RZ ;  /* 0x00000003078f723e */ /* 0x000fe200048070ff */
[C---:B------:R-:W-:Y:S01]  /*77b0*/  FMUL R3, R78.reuse, R8 ;  /* 0x000000084e037220 */ /* 0x040fe20000400000 */
[C---:B------:R-:W-:Y:S01]  /*77c0*/  FMUL R7, R78.reuse, R12 ;  /* 0x0000000c4e077220 */ /* 0x040fe20000400000 */
[C---:B------:R-:W-:Y:S01]  /*77d0*/  FMUL R8, R78.reuse, R13 ;  /* 0x0000000d4e087220 */ /* 0x040fe20000400000 */
[C---:B------:R-:W-:Y:S01]  /*77e0*/  FMUL R12, R78.reuse, R17 ;  /* 0x000000114e0c7220 */ /* 0x040fe20000400000 */
[C---:B------:R-:W-:Y:S01]  /*77f0*/  FFMA R3, R81.reuse, R88, R3 ;  /* 0x0000005851037223 */ /* 0x040fe20000000003 */
[C---:B------:R-:W-:Y:S01]  /*7800*/  FFMA R4, R81.reuse, R83, R4 ;  /* 0x0000005351047223 */ /* 0x040fe20000000004 */
[C---:B------:R-:W-:Y:S01]  /*7810*/  FFMA R5, R81.reuse, R90, R5 ;  /* 0x0000005a51057223 */ /* 0x040fe20000000005 */
[C---:B------:R-:W-:Y:S01]  /*7820*/  FFMA R6, R81.reuse, R85, R6 ;  /* 0x0000005551067223 */ /* 0x040fe20000000006 */
[C---:B------:R-:W-:Y:S01]  /*7830*/  FFMA R7, R81.reuse, R92, R7 ;  /* 0x0000005c51077223 */ /* 0x040fe20000000007 */
[C---:B------:R-:W-:Y:S01]  /*7840*/  FFMA R8, R81.reuse, R87, R8 ;  /* 0x0000005751087223 */ /* 0x040fe20000000008 */
[C---:B------:R-:W-:Y:S01]  /*7850*/  FMUL R16, R78.reuse, R21 ;  /* 0x000000154e107220 */ /* 0x040fe20000400000 */
[----:B------:R-:W-:Y:S01]  /*7860*/  FMUL R9, R78, R14 ;  /* 0x0000000e4e097220 */ /* 0x000fe20000400000 */
[----:B------:R-:W-:Y:S01]  /*7870*/  F2FP.SATFINITE.E4M3.F32.PACK_AB_MERGE_C R5, R6, R5, RZ ;  /* 0x000000050605723e */ /* 0x000fe200048070ff */
[C---:B------:R-:W-:Y:S01]  /*7880*/  FMUL R10, R78.reuse, R15 ;  /* 0x0000000f4e0a7220 */ /* 0x040fe20000400000 */
[C---:B------:R-:W-:Y:S01]  /*7890*/  FMUL R15, R78.reuse, R20 ;  /* 0x000000144e0f7220 */ /* 0x040fe20000400000 */
[C---:B------:R-:W-:Y:S01]  /*78a0*/  FFMA R9, R81.reuse, R94, R9 ;  /* 0x0000005e51097223 */ /* 0x040fe20000000009 */
[C---:B------:R-:W-:Y:S01]  /*78b0*/  FMUL R20, R78.reuse, R25 ;  /* 0x000000194e147220 */ /* 0x040fe20000400000 */
[C---:B------:R-:W-:Y:S01]  /*78c0*/  FFMA R10, R81.reuse, R89, R10 ;  /* 0x00000059510a7223 */ /* 0x040fe2000000000a */
[C---:B------:R-:W-:Y:S01]  /*78d0*/  FFMA R11, R81.reuse, R96, R11 ;  /* 0x00000060510b7223 */ /* 0x040fe2000000000b */
[C---:B------:R-:W-:Y:S01]  /*78e0*/  FFMA R12, R81.reuse, R91, R12 ;  /* 0x0000005b510c7223 */ /* 0x040fe2000000000c */
[C---:B------:R-:W-:Y:S01]  /*78f0*/  FMUL R13, R78.reuse, R18 ;  /* 0x000000124e0d7220 */ /* 0x040fe20000400000 */
[----:B------:R-:W-:Y:S01]  /*7900*/  FMUL R14, R78, R19 ;  /* 0x000000134e0e7220 */ /* 0x000fe20000400000 */
[----:B------:R-:W-:Y:S01]  /*7910*/  F2FP.SATFINITE.E4M3.F32.PACK_AB_MERGE_C R9, R10, R9, RZ ;  /* 0x000000090a09723e */ /* 0x000fe200048070ff */
[C---:B------:R-:W-:Y:S01]  /*7920*/  FMUL R19, R78.reuse, R24 ;  /* 0x000000184e137220 */ /* 0x040fe20000400000 */
        /* <DEDUP_REMOVED lines=17> */
[----:B------:R-:W-:Y:S01]  /*7a40*/  FMUL R27, R78, R32 ;  /* 0x000000204e1b7220 */ /* 0x000fe20000400000 */
[C---:B------:R-:W-:Y:S01]  /*7a50*/  FFMA R21, R81.reuse, R106, R21 ;  /* 0x0000006a51157223 */ /* 0x040fe20000000015 */
[C---:B------:R-:W-:Y:S01]  /*7a60*/  FFMA R22, R81.reuse, R101, R22 ;  /* 0x0000006551167223 */ /* 0x040fe20000000016 */
[----:B------:R-:W-:Y:S01]  /*7a70*/  F2FP.SATFINITE.E4M3.F32.PACK_AB_MERGE_C R16, R16, R15, R17 ;  /* 0x0000000f1010723e */ /* 0x000fe20004807011 */
[C---:B------:R-:W-:Y:S01]  /*7a80*/  FFMA R23, R81.reuse, R108, R23 ;  /* 0x0000006c51177223 */ /* 0x040fe20000000017 */
[C---:B------:R-:W-:Y:S01]  /*7a90*/  FFMA R24, R81.reuse, R103, R24 ;  /* 0x0000006751187223 */ /* 0x040fe20000000018 */
[----:B------:R-:W-:Y:S01]  /*7aa0*/  FMUL R32, R78, R37 ;  /* 0x000000254e207220 */ /* 0x000fe20000400000 */
[----:B------:R-:W-:Y:S01]  /*7ab0*/  F2FP.SATFINITE.E4M3.F32.PACK_AB_MERGE_C R21, R22, R21, RZ ;  /* 0x000000151615723e */ /* 0x000fe200048070ff */
[C---:B------:R-:W-:Y:S01]  /*7ac0*/  FMUL R25, R78.reuse, R30 ;  /* 0x0000001e4e197220 */ /* 0x040fe20000400000 */
[C---:B------:R-:W-:Y:S01]  /*7ad0*/  FMUL R26, R78.reuse, R31 ;  /* 0x0000001f4e1a7220 */ /* 0x040fe20000400000 */
[----:B------:R-:W-:Y:S01]  /*7ae0*/  FMUL R31, R78, R36 ;  /* 0x000000244e1f7220 */ /* 0x000fe20000400000 */
[----:B------:R-:W-:Y:S01]  /*7af0*/  F2FP.SATFINITE.E4M3.F32.PACK_AB_MERGE_C R17, R20, R19, R21 ;  /* 0x000000131411723e */ /* 0x000fe20004807015 */
        /* <DEDUP_REMOVED lines=8> */
[----:B------:R-:W-:Y:S01]  /*7b80*/  FMUL R35, R78, R40 ;  /* 0x000000284e237220 */ /* 0x000fe20000400000 */
[C---:B------:R-:W-:Y:S01]  /*7b90*/  FFMA R29, R81.reuse, R114, R29 ;  /* 0x00000072511d7223 */ /* 0x040fe2000000001d */
[----:B------:R-:W-:Y:S01]  /*7ba0*/  F2FP.SATFINITE.E4M3.F32.PACK_AB_MERGE_C R18, R24, R23, R18 ;  /* 0x000000171812723e */ /* 0x000fe20004807012 */
        /* <DEDUP_REMOVED lines=22> */
[C---:B------:R-:W-:Y:S01]  /*7d10*/  FMUL R41, R78.reuse, R46 ;  /* 0x0000002e4e297220 */ /* 0x040fe20000400000 */
[C---:B------:R-:W-:Y:S01]  /*7d20*/  FMUL R42, R78.reuse, R47 ;  /* 0x0000002f4e2a7220 */ /* 0x040fe20000400000 */
[C---:B------:R-:W-:Y:S01]  /*7d30*/  FFMA R40, R81.reuse, R119, R40 ;  /* 0x0000007751287223 */ /* 0x040fe20000000028 */
[--C-:B------:R-:W-:Y:S02]  /*7d40*/  HADD2.F32 R130, -RZ, R125.reuse.H0_H0 ;  /* 0x2000007dff827230 */ /* 0x100fe40000004100 */
[C---:B------:R-:W-:Y:S01]  /*7d50*/  FFMA R41, R81.reuse, R126, R41 ;  /* 0x0000007e51297223 */ /* 0x040fe20000000029 */
[----:B------:R-:W-:Y:S02]  /*7d60*/  HADD2.F32 R125, -RZ, R125.H1_H1 ;  /* 0x3000007dff7d7230 */ /* 0x000fe40000004100 */
[C---:B------:R-:W-:Y:S01]  /*7d70*/  FMUL R45, R78.reuse, R50 ;  /* 0x000000324e2d7220 */ /* 0x040fe20000400000 */
[C---:B------:R-:W-:Y:S01]  /*7d80*/  FFMA R42, R81.reuse, R121, R42 ;  /* 0x00000079512a7223 */ /* 0x040fe2000000002a */
[C---:B------:R-:W-:Y:S01]  /*7d90*/  FMUL R46, R78.reuse, R51 ;  /* 0x000000334e2e7220 */ /* 0x040fe20000400000 */
[C---:B------:R-:W-:Y:S01]  /*7da0*/  FFMA R43, R81.reuse, R128, R43 ;  /* 0x00000080512b7223 */ /* 0x040fe2000000002b */
[C---:B------:R-:W-:Y:S01]  /*7db0*/  FMUL R47, R78.reuse, R52 ;  /* 0x000000344e2f7220 */ /* 0x040fe20000400000 */
        /* <DEDUP_REMOVED lines=10> */
[C---:B------:R-:W-:Y:S01]  /*7e60*/  FFMA R45, R81.reuse, R130, R45 ;  /* 0x00000082512d7223 */ /* 0x040fe2000000002d */
[C---:B------:R-:W-:Y:S01]  /*7e70*/  FMUL R59, R78.reuse, R64 ;  /* 0x000000404e3b7220 */ /* 0x040fe20000400000 */
[C---:B------:R-:W-:Y:S01]  /*7e80*/  FMUL R60, R78.reuse, R65 ;  /* 0x000000414e3c7220 */ /* 0x040fe20000400000 */
[C---:B------:R-:W-:Y:S01]  /*7e90*/  FMUL R61, R78.reuse, R66 ;  /* 0x000000424e3d7220 */ /* 0x040fe20000400000 */
[----:B------:R-:W-:Y:S01]  /*7ea0*/  FMUL R62, R78, R67 ;  /* 0x000000434e3e7220 */ /* 0x000fe20000400000 */
[C---:B------:R-:W-:Y:S01]  /*7eb0*/  FFMA R46, R81.reuse, R125, R46 ;  /* 0x0000007d512e7223 */ /* 0x040fe2000000002e */
[----:B------:R-:W-:Y:S01]  /*7ec0*/  F2FP.SATFINITE.E4M3.F32.PACK_AB_MERGE_C R64, R2, R0, R143 ;  /* 0x000000000240723e */ /* 0x000fe2000480708f */
[C---:B------:R-:W-:Y:S01]  /*7ed0*/  FFMA R47, R81.reuse, R132, R47 ;  /* 0x00000084512f7223 */ /* 0x040fe2000000002f */
[----:B------:R-:W-:Y:S01]  /*7ee0*/  F2FP.SATFINITE.E4M3.F32.PACK_AB_MERGE_C R65, R4, R3, R5 ;  /* 0x000000030441723e */ /* 0x000fe20004807005 */
[C---:B------:R-:W-:Y:S01]  /*7ef0*/  FFMA R48, R81.reuse, R127, R48 ;  /* 0x0000007f51307223 */ /* 0x040fe20000000030 */
[----:B------:R-:W-:Y:S01]  /*7f00*/  F2FP.SATFINITE.E4M3.F32.PACK_AB_MERGE_C R66, R8, R7, R9 ;  /* 0x000000070842723e */ /* 0x000fe20004807009 */
[C---:B------:R-:W-:Y:S01]  /*7f10*/  FFMA R49, R81.reuse, R134, R49 ;  /* 0x0000008651317223 */ /* 0x040fe20000000031 */
[----:B------:R-:W-:Y:S01]  /*7f20*/  F2FP.SATFINITE.E4M3.F32.PACK_AB_MERGE_C R67, R12, R11, R13 ;  /* 0x0000000b0c43723e */ /* 0x000fe2000480700d */
[----:B------:R-:W-:Y:S01]  /*7f30*/  FMUL R53, R78, R58 ;  /* 0x0000003a4e357220 */ /* 0x000fe20000400000 */
[C---:B------:R-:W-:Y:S01]  /*7f40*/  FFMA R50, R81.reuse, R129, R50 ;  /* 0x0000008151327223 */ /* 0x040fe20000000032 */
[C---:B------:R-:W-:Y:S01]  /*7f50*/  FFMA R51, R81.reuse, R136, R51 ;  /* 0x0000008851337223 */ /* 0x040fe20000000033 */
[C---:B------:R-:W-:Y:S01]  /*7f60*/  FFMA R52, R81.reuse, R131, R52 ;  /* 0x0000008351347223 */ /* 0x040fe20000000034 */
[----:B------:R1:W-:Y:S01]  /*7f70*/  STS.128 [R172+UR49+0xa200], R64 ;  /* 0x00a20040ac007988 */ /* 0x0003e20008000c31 */
[C---:B------:R-:W-:Y:S01]  /*7f80*/  FFMA R53, R81.reuse, R138, R53 ;  /* 0x0000008a51357223 */ /* 0x040fe20000000035 */
[----:B------:R-:W-:Y:S01]  /*7f90*/  F2FP.SATFINITE.E4M3.F32.PACK_AB_MERGE_C R37, R38, R37, RZ ;  /* 0x000000252625723e */ /* 0x000fe200048070ff */
[C---:B------:R-:W-:Y:S01]  /*7fa0*/  FFMA R54, R81.reuse, R133, R54 ;  /* 0x0000008551367223 */ /* 0x040fe20000000036 */
[----:B------:R-:W-:Y:S01]  /*7fb0*/  FMUL R58, R78, R63 ;  /* 0x0000003f4e3a7220 */ /* 0x000fe20000400000 */
[C---:B------:R-:W-:Y:S01]  /*7fc0*/  FFMA R55, R81.reuse, R140, R55 ;  /* 0x0000008c51377223 */ /* 0x040fe20000000037 */
[C---:B------:R-:W-:Y:S01]  /*7fd0*/  FFMA R56, R81.reuse, R135, R56 ;  /* 0x0000008751387223 */ /* 0x040fe20000000038 */
[C---:B------:R-:W-:Y:S01]  /*7fe0*/  FFMA R57, R81.reuse, R142, R57 ;  /* 0x0000008e51397223 */ /* 0x040fe20000000039 */
[----:B------:R1:W-:Y:S01]  /*7ff0*/  STS.128 [R192+0xa010], R16 ;  /* 0x00a01010c0007388 */ /* 0x0003e20000000c00 */
[----:B------:R-:W-:Y:S01]  /*8000*/  F2FP.SATFINITE.E4M3.F32.PACK_AB_MERGE_C R33, R36, R35, R37 ;  /* 0x000000232421723e */ /* 0x000fe20004807025 */
[C---:B------:R-:W-:Y:S01]  /*8010*/  FFMA R58, R81.reuse, R137, R58 ;  /* 0x00000089513a7223 */ /* 0x040fe2000000003a */
[----:B------:R-:W-:Y:S01]  /*8020*/  F2FP.SATFINITE.E4M3.F32.PACK_AB_MERGE_C R34, R42, R41, RZ ;  /* 0x000000292a22723e */ /* 0x000fe200048070ff */
[C---:B------:R-:W-:Y:S01]  /*8030*/  FFMA R59, R81.reuse, R82, R59 ;  /* 0x00000052513b7223 */ /* 0x040fe2000000003b */
[----:B------:R-:W-:Y:S01]  /*8040*/  F2FP.SATFINITE.E4M3.F32.PACK_AB_MERGE_C R35, R46, R45, RZ ;  /* 0x0000002d2e23723e */ /* 0x000fe200048070ff */
        /* <DEDUP_REMOVED lines=25> */
[----:B------:R-:W-:Y:S02]  /*81e0*/  UIADD3 UR8, UP0, UPT, UR52, 0x680, URZ ;  /* 0x0000068034087890 */ /* 0x000fe4000ff1e0ff */
[----:B------:R-:W-:Y:S02]  /*81f0*/  UIADD3 UR5, UPT, UPT, UR41, 0x40, URZ ;  /* 0x0000004029057890 */ /* 0x000fe4000fffe0ff */
[----:B------:R-:W-:Y:S02]  /*8200*/  UIADD3 UR4, UPT, UPT, UR49, 0xa200, URZ ;  /* 0x0000a20031047890 */ /* 0x000fe4000fffe0ff */
[----:B------:R-:W-:Y:S01]  /*8210*/  UIADD3.X UR9, UPT, UPT, URZ, UR53, URZ, UP0, !UPT ;  /* 0x00000035ff097290 */ /* 0x000fe200087fe4ff */
[----:B------:R-:W-:Y:S01]  /*8220*/  UMOV UR6, UR42 ;  /* 0x0000002a00067c82 */ /* 0x000fe20008000000 */
[----:B------:R-:W-:Y:S07]  /*8230*/  UMOV UR7, UR36 ;  /* 0x0000002400077c82 */ /* 0x000fee0008000000 */
[----:B------:R2:W-:Y:S01]  /*8240*/  UTMASTG.3D [UR4], [UR8] ;  /* 0x00000004080073b5 */ /* 0x0005e20008010000 */
[----:B------:R0:W-:Y:S01]  /*8250*/  UTMACMDFLUSH ;  /* 0x00000000000079b7 */ /* 0x0001e20000000000 */
[----:B--2---:R-:W-:Y:S04]  /*8260*/  DEPBAR.LE SB0, 0x1 ;  /* 0x000080400000791a */ /* 0x004fe80000000000 */
.L_x_106:
[----:B------:R-:W-:Y:S05]  /*8270*/  BSYNC.RECONVERGENT B0 ;  /* 0x0000000000007941 */ /* 0x000fea0003800200 */
.L_x_105:
        /* <DEDUP_REMOVED lines=16> */
.L_x_110:
[----:B------:R-:W-:Y:S05]  /*8380*/  BSYNC B0 ;  /* 0x0000000000007941 */ /* 0x000fea0003800000 */
.L_x_109:
        /* <DEDUP_REMOVED lines=20> */
.L_x_108:
[----:B------:R-:W-:Y:S05]  /*84d0*/  BSYNC B1 ;  /* 0x0000000000017941 */ /* 0x000fea0003800000 */
.L_x_107:
[----:B--2---:R-:W-:Y:S01]  /*84e0*/  VIADD R0, R80, 0x80 ;  /* 0x0000008050007836 */ /* 0x004fe20000000000 */
        /* <DEDUP_REMOVED lines=10> */
[----:B------:R-:W5:Y:S01]  /*8590*/  LDCU.64 UR6, c[0x4][0x80] ;  /* 0x01001000ff0677ac */ /* 0x000f620008000a00 */
[----:B------:R-:W1:Y:S01]  /*85a0*/  LDC.64 R2, c[0x4][R3] ;  /* 0x0100000003027b82 */ /* 0x000e620000000a00 */
[----:B------:R-:W3:Y:S01]  /*85b0*/  LDCU.64 UR4, c[0x4][0x18] ;  /* 0x01000300ff0477ac */ /* 0x000ee20008000a00 */
[----:B--2---:R-:W-:Y:S01]  /*85c0*/  MOV R5, UR9 ;  /* 0x0000000900057c02 */ /* 0x004fe20008000f00 */
[----:B------:R-:W-:Y:S01]  /*85d0*/  IMAD.U32 R4, RZ, RZ, UR8 ;  /* 0x00000008ff047e24 */ /* 0x000fe2000f8e00ff */
[----:B-----5:R-:W-:Y:S01]  /*85e0*/  MOV R7, UR7 ;  /* 0x0000000700077c02 */ /* 0x020fe20008000f00 */
[----:B------:R-:W-:Y:S01]  /*85f0*/  IMAD.U32 R6, RZ, RZ, UR6 ;  /* 0x00000006ff067e24 */ /* 0x000fe2000f8e00ff */
[----:B---3--:R-:W-:Y:S01]  /*8600*/  MOV R11, UR5 ;  /* 0x00000005000b7c02 */ /* 0x008fe20008000f00 */
[----:B------:R-:W-:Y:S02]  /*8610*/  IMAD.U32 R10, RZ, RZ, UR4 ;  /* 0x00000004ff0a7e24 */ /* 0x000fe4000f8e00ff */
[----:B------:R-:W-:Y:S07]  /*8620*/  LEPC R20, `(.L_x_113) ;  /* 0x000000001014794e */ /* 0x000fee0000000000 */
[----:B-1--4-:R-:W-:Y:S05]  /*8630*/  CALL.ABS.NOINC R2 ;  /* 0x0000000002007343 */ /* 0x012fea0003c00000 */
.L_x_113:
[----:B------:R-:W-:Y:S05]  /*8640*/  BSYNC.RECONVERGENT B6 ;  /* 0x0000000000067941 */ /* 0x000fea0003800200 */
.L_x_112:
[----:B---3--:R-:W-:Y:S01]  /*8650*/  F2FP.F16.E4M3.UNPACK_B R4, R149 ;  /* 0x00000095ff04723e */ /* 0x008fe200020006ff */
        /* <DEDUP_REMOVED lines=13> */
[----:B----4-:R-:W-:Y:S01]  /*8730*/  F2FP.F16.E4M3.UNPACK_B R125, R159.H1 ;  /* 0x0000009fff7d723e */ /* 0x010fe200030006ff */
        /* <DEDUP_REMOVED lines=262> */
[----:B------:R-:W-:Y:S02]  /*97a0*/  UIADD3 UR8, UP0, UPT, UR52, 0x680, URZ ;  /* 0x0000068034087890 */ /* 0x000fe4000ff1e0ff */
[----:B------:R-:W-:Y:S02]  /*97b0*/  UIADD3 UR5, UPT, UPT, UR41, 0x80, URZ ;  /* 0x0000008029057890 */ /* 0x000fe4000fffe0ff */
[----:B------:R-:W-:Y:S01]  /*97c0*/  MOV R188, UR10 ;  /* 0x0000000a00bc7c02 */ /* 0x000fe20008000f00 */
[----:B------:R-:W-:Y:S01]  /*97d0*/  UIADD3.X UR9, UPT, UPT, URZ, UR53, URZ, UP0, !UPT ;  /* 0x00000035ff097290 */ /* 0x000fe200087fe4ff */
[----:B------:R-:W-:Y:S02]  /*97e0*/  UMOV UR6, UR42 ;  /* 0x0000002a00067c82 */ /* 0x000fe40008000000 */
[----:B------:R-:W-:Y:S01]  /*97f0*/  R2UR UR4, R188 ;  /* 0x00000000bc0472ca */ /* 0x000fe200000e0000 */
[----:B------:R-:W-:Y:S11]  /*9800*/  UMOV UR7, UR36 ;  /* 0x0000002400077c82 */ /* 0x000ff60008000000 */
[----:B------:R-:W-:Y:S01]  /*9810*/  @!UPT UIADD3 URZ, UPT, UPT, URZ, URZ, URZ ;  /* 0x000000fffffff290 */ /* 0x000fe2000fffe0ff */
[----:B------:R2:W-:Y:S01]  /*9820*/  UTMASTG.3D [UR4], [UR8] ;  /* 0x00000004080073b5 */ /* 0x0005e20008010000 */
[----:B------:R0:W-:Y:S01]  /*9830*/  UTMACMDFLUSH ;  /* 0x00000000000079b7 */ /* 0x0001e20000000000 */
[----:B--2---:R-:W-:Y:S04]  /*9840*/  DEPBAR.LE SB0, 0x1 ;  /* 0x000080400000791a */ /* 0x004fe80000000000 */
.L_x_115:
[----:B------:R-:W-:Y:S05]  /*9850*/  BSYNC.RECONVERGENT B0 ;  /* 0x0000000000007941 */ /* 0x000fea0003800200 */
.L_x_114:
        /* <DEDUP_REMOVED lines=16> */
.L_x_119:
[----:B------:R-:W-:Y:S05]  /*9960*/  BSYNC B0 ;  /* 0x0000000000007941 */ /* 0x000fea0003800000 */
.L_x_118:
        /* <DEDUP_REMOVED lines=20> */
.L_x_117:
[----:B------:R-:W-:Y:S05]  /*9ab0*/  BSYNC B1 ;  /* 0x0000000000017941 */ /* 0x000fea0003800000 */
.L_x_116:
[----:B--2---:R-:W-:Y:S05]  /*9ac0*/  VIADD R0, R80, 0xc0 ;  /* 0x000000c050007836 */ /* 0x004fea0000000000 */
        /* <DEDUP_REMOVED lines=20> */
.L_x_121:
[----:B------:R-:W-:Y:S01]  /*9c10*/  ISETP.NE.AND P0, PT, R189, RZ, PT ;  /* 0x000000ffbd00720c */ /* 0x000fe20003f05270 */
[----:B------:R-:W-:Y:S05]  /*9c20*/  WARPSYNC.ALL ;  /* 0x0000000000007948 */ /* 0x000fea0003800000 */
[----:B------:R-:W-:Y:S01]  /*9c30*/  R2UR UR4, R80 ;  /* 0x00000000500472ca */ /* 0x000fe200000e0000 */
[----:B------:R-:W-:Y:S01]  /*9c40*/  BSSY.RECONVERGENT B0, `(.L_x_122) ;  /* 0x000011d000007945 */ /* 0x000fe20003800200 */
[----:B---3--:R-:W-:Y:S02]  /*9c50*/  F2FP.F16.E4M3.UNPACK_B R11, R149 ;  /* 0x00000095ff0b723e */ /* 0x008fe400020006ff */
[----:B------:R-:W-:Y:S02]  /*9c60*/  F2FP.F16.E4M3.UNPACK_B R10, R150 ;  /* 0x00000096ff0a723e */ /* 0x000fe400020006ff */
[----:B------:R-:W-:Y:S01]  /*9c70*/  F2FP.F16.E4M3.UNPACK_B R9, R151 ;  /* 0x00000097ff09723e */ /* 0x000fe200020006ff */
[--C-:B------:R-:W-:Y:S01]  /*9c80*/  HADD2.F32 R83, -RZ, R11.reuse.H0_H0 ;  /* 0x2000000bff537230 */ /* 0x100fe20000004100 */
[----:B----4-:R-:W-:Y:S01]  /*9c90*/  F2FP.F16.E4M3.UNPACK_B R8, R152 ;  /* 0x00000098ff08723e */ /* 0x010fe200020006ff */
[----:B------:R-:W-:Y:S01]  /*9ca0*/  HADD2.F32 R84, -RZ, R11.H1_H1 ;  /* 0x3000000bff547230 */ /* 0x000fe20000004100 */
[----:B------:R-:W-:Y:S01]  /*9cb0*/  F2FP.F16.E4M3.UNPACK_B R7, R153 ;  /* 0x00000099ff07723e */ /* 0x000fe200020006ff */
[--C-:B------:R-:W-:Y:S01]  /*9cc0*/  HADD2.F32 R87, -RZ, R10.reuse.H0_H0 ;  /* 0x2000000aff577230 */ /* 0x100fe20000004100 */
[----:B------:R-:W-:Y:S01]  /*9cd0*/  F2FP.F16.E4M3.UNPACK_B R6, R154 ;  /* 0x0000009aff06723e */ /* 0x000fe200020006ff */
[----:B------:R-:W-:Y:S01]  /*9ce0*/  HADD2.F32 R88, -RZ, R10.H1_H1 ;  /* 0x3000000aff587230 */ /* 0x000fe20000004100 */
[----:B------:R-:W-:Y:S01]  /*9cf0*/  F2FP.F16.E4M3.UNPACK_B R5, R155 ;  /* 0x0000009bff05723e */ /* 0x000fe200020006ff */
[--C-:B------:R-:W-:Y:S01]  /*9d00*/  HADD2.F32 R91, -RZ, R9.reuse.H0_H0 ;  /* 0x20000009ff5b7230 */ /* 0x100fe20000004100 */
[----:B-1----:R-:W-:Y:S01]  /*9d10*/  F2FP.F16.E4M3.UNPACK_B R4, R156 ;  /* 0x0000009cff04723e */ /* 0x002fe200020006ff */
[----:B------:R-:W-:Y:S01]  /*9d20*/  HADD2.F32 R92, -RZ, R9.H1_H1 ;  /* 0x30000009ff5c7230 */ /* 0x000fe20000004100 */
[-C--:B------:R-:W-:Y:S01]  /*9d30*/  F2FP.F16.E4M3.UNPACK_B R2, R148.reuse ;  /* 0x00000094ff02723e */ /* 0x080fe200020006ff */
[--C-:B------:R-:W-:Y:S01]  /*9d40*/  HADD2.F32 R95, -RZ, R8.reuse.H0_H0 ;  /* 0x20000008ff5f7230 */ /* 0x100fe20000004100 */
[----:B------:R-:W-:Y:S01]  /*9d50*/  F2FP.F16.E4M3.UNPACK_B R148, R148.H1 ;  /* 0x00000094ff94723e */ /* 0x000fe200030006ff */
[----:B------:R-:W-:Y:S01]  /*9d60*/  HADD2.F32 R97, -RZ, R8.H1_H1 ;  /* 0x30000008ff617230 */ /* 0x000fe20000004100 */
[----:B------:R-:W-:Y:S01]  /*9d70*/  F2FP.F16.E4M3.UNPACK_B R149, R149.H1 ;  /* 0x00000095ff95723e */ /* 0x000fe200030006ff */
[--C-:B------:R-:W-:Y:S01]  /*9d80*/  HADD2.F32 R98, -RZ, R7.reuse.H0_H0 ;  /* 0x20000007ff627230 */ /* 0x100fe20000004100 */
[----:B------:R-:W-:Y:S01]  /*9d90*/  F2FP.F16.E4M3.UNPACK_B R150, R150.H1 ;  /* 0x00000096ff96723e */ /* 0x000fe200030006ff */
[----:B------:R-:W-:Y:S01]  /*9da0*/  HADD2.F32 R101, -RZ, R7.H1_H1 ;  /* 0x30000007ff657230 */ /* 0x000fe20000004100 */
[----:B------:R-:W-:Y:S01]  /*9db0*/  F2FP.F16.E4M3.UNPACK_B R151, R151.H1 ;  /* 0x00000097ff97723e */ /* 0x000fe200030006ff */
[--C-:B------:R-:W-:Y:S01]  /*9dc0*/  HADD2.F32 R102, -RZ, R6.reuse.H0_H0 ;  /* 0x20000006ff667230 */ /* 0x100fe20000004100 */
[----:B------:R-:W-:Y:S01]  /*9dd0*/  F2FP.F16.E4M3.UNPACK_B R138, R163 ;  /* 0x000000a3ff8a723e */ /* 0x000fe200020006ff */
[----:B------:R-:W-:Y:S01]  /*9de0*/  HADD2.F32 R105, -RZ, R6.H1_H1 ;  /* 0x30000006ff697230 */ /* 0x000fe20000004100 */
[----:B------:R-:W-:Y:S01]  /*9df0*/  R2UR UR5, R193 ;  /* 0x00000000c10572ca */ /* 0x000fe200000e0000 */
[--C-:B------:R-:W-:Y:S01]  /*9e00*/  HADD2.F32 R106, -RZ, R5.reuse.H0_H0 ;  /* 0x20000005ff6a7230 */ /* 0x100fe20000004100 */
[----:B------:R-:W-:Y:S01]  /*9e10*/  F2FP.F16.E4M3.UNPACK_B R116, R157 ;  /* 0x0000009dff74723e */ /* 0x000fe200020006ff */
[----:B------:R-:W-:Y:S01]  /*9e20*/  HADD2.F32 R109, -RZ, R5.H1_H1 ;  /* 0x30000005ff6d7230 */ /* 0x000fe20000004100 */
[----:B------:R-:W-:Y:S01]  /*9e30*/  F2FP.F16.E4M3.UNPACK_B R120, R158 ;  /* 0x0000009eff78723e */ /* 0x000fe200020006ff */
[--C-:B------:R-:W-:Y:S01]  /*9e40*/  HADD2.F32 R110, -RZ, R4.reuse.H0_H0 ;  /* 0x20000004ff6e7230 */ /* 0x100fe20000004100 */
[----:B------:R-:W-:Y:S01]  /*9e50*/  F2FP.F16.E4M3.UNPACK_B R124, R159 ;  /* 0x0000009fff7c723e */ /* 0x000fe200020006ff */
[----:B------:R-:W-:Y:S01]  /*9e60*/  HADD2.F32 R113, -RZ, R4.H1_H1 ;  /* 0x30000004ff717230 */ /* 0x000fe20000004100 */
[----:B------:R-:W-:Y:S01]  /*9e70*/  F2FP.F16.E4M3.UNPACK_B R128, R160 ;  /* 0x000000a0ff80723e */ /* 0x000fe200020006ff */
[----:B------:R-:W1:Y:S01]  /*9e80*/  LDTM.x64 R4, tmem[UR4+0xc0] ;  /* 0x0000c004000479ee */ /* 0x000e620008340000 */
[--C-:B------:R-:W-:Y:S01]  /*9e90*/  HADD2.F32 R0, -RZ, R2.reuse.H0_H0 ;  /* 0x20000002ff007230 */ /* 0x100fe20000004100 */
[----:B------:R-:W-:Y:S01]  /*9ea0*/  NOP ;  /* 0x0000000000007918 */ /* 0x000fe20000000000 */
[----:B------:R-:W-:Y:S01]  /*9eb0*/  HADD2.F32 R2, -RZ, R2.H1_H1 ;  /* 0x30000002ff027230 */ /* 0x000fe20000004100 */
[----:B------:R-:W-:Y:S01]  /*9ec0*/  UIADD3 UR5, UPT, UPT, UR5, 0xb0, URZ ;  /* 0x000000b005057890 */ /* 0x000fe2000fffe0ff */
[--C-:B------:R-:W-:Y:S01]  /*9ed0*/  HADD2.F32 R86, -RZ, R149.reuse.H1_H1 ;  /* 0x30000095ff567230 */ /* 0x100fe20000004100 */
[----:B------:R-:W-:Y:S01]  /*9ee0*/  F2FP.F16.E4M3.UNPACK_B R132, R161 ;  /* 0x000000a1ff84723e */ /* 0x000fe200020006ff */
[--C-:B------:R-:W-:Y:S01]  /*9ef0*/  HADD2.F32 R114, -RZ, R116.reuse.H0_H0 ;  /* 0x20000074ff727230 */ /* 0x100fe20000004100 */
[----:B------:R-:W-:Y:S01]  /*9f00*/  UPRMT UR5, UR37, 0x654, UR5 ;  /* 0x0000065425057896 */ /* 0x000fe20008000005 */
[----:B------:R-:W-:Y:S01]  /*9f10*/  HADD2.F32 R117, -RZ, R116.H1_H1 ;  /* 0x30000074ff757230 */ /* 0x000fe20000004100 */
[----:B------:R-:W-:Y:S01]  /*9f20*/  F2FP.F16.E4M3.UNPACK_B R136, R162 ;  /* 0x000000a2ff88723e */ /* 0x000fe200020006ff */
[--C-:B------:R-:W-:Y:S01]  /*9f30*/  HADD2.F32 R118, -RZ, R120.reuse.H0_H0 ;  /* 0x20000078ff767230 */ /* 0x100fe20000004100 */
[----:B------:R-:W-:Y:S01]  /*9f40*/  F2FP.F16.E4M3.UNPACK_B R152, R152.H1 ;  /* 0x00000098ff98723e */ /* 0x000fe200030006ff */
[----:B------:R-:W-:Y:S01]  /*9f50*/  HADD2.F32 R121, -RZ, R120.H1_H1 ;  /* 0x30000078ff797230 */ /* 0x000fe20000004100 */
[----:B------:R-:W-:Y:S01]  /*9f60*/  F2FP.F16.E4M3.UNPACK_B R153, R153.H1 ;  /* 0x00000099ff99723e */ /* 0x000fe200030006ff */
[--C-:B------:R-:W-:Y:S01]  /*9f70*/  HADD2.F32 R122, -RZ, R124.reuse.H0_H0 ;  /* 0x2000007cff7a7230 */ /* 0x100fe20000004100 */
[----:B------:R-:W-:Y:S01]  /*9f80*/  F2FP.F16.E4M3.UNPACK_B R154, R154.H1 ;  /* 0x0000009aff9a723e */ /* 0x000fe200030006ff */
[----:B-1----:R-:W-:Y:S01]  /*9f90*/  SYNCS.ARRIVE.TRANS64.RED.A1T0 RZ, [UR5], RZ ;  /* 0x000000ffffff79a7 */ /* 0x002fe20008100405 */
[----:B------:R-:W-:Y:S01]  /*9fa0*/  HADD2.F32 R125, -RZ, R124.H1_H1 ;  /* 0x3000007cff7d7230 */ /* 0x000fe20000004100 */
[----:B------:R-:W-:Y:S01]  /*9fb0*/  F2FP.F16.E4M3.UNPACK_B R155, R155.H1 ;  /* 0x0000009bff9b723e */ /* 0x000fe200030006ff */
[--C-:B------:R-:W-:Y:S01]  /*9fc0*/  HADD2.F32 R126, -RZ, R128.reuse.H0_H0 ;  /* 0x20000080ff7e7230 */ /* 0x100fe20000004100 */
[----:B------:R-:W-:Y:S01]  /*9fd0*/  F2FP.F16.E4M3.UNPACK_B R156, R156.H1 ;  /* 0x0000009cff9c723e */ /* 0x000fe200030006ff */
[----:B------:R-:W-:Y:S01]  /*9fe0*/  HADD2.F32 R129, -RZ, R128.H1_H1 ;  /* 0x30000080ff817230 */ /* 0x000fe20000004100 */
[----:B------:R-:W-:Y:S01]  /*9ff0*/  F2FP.F16.E4M3.UNPACK_B R157, R157.H1 ;  /* 0x0000009dff9d723e */ /* 0x000fe200030006ff */
[C---:B------:R-:W-:Y:S01]  /*a000*/  FMUL R4, R78.reuse, R4 ;  /* 0x000000044e047220 */ /* 0x040fe20000400000 */
[C---:B------:R-:W-:Y:S01]  /*a010*/  FMUL R5, R78.reuse, R5 ;  /* 0x000000054e057220 */ /* 0x040fe20000400000 */
[----:B------:R-:W-:Y:S02]  /*a020*/  HADD2.F32 R3, -RZ, R148.H0_H0 ;  /* 0x20000094ff037230 */ /* 0x000fe40000004100 */
        /* <DEDUP_REMOVED lines=11> */
[----:B------:R-:W-:Y:S02]  /*a0e0*/  HADD2.F32 R130, -RZ, R132.H0_H0 ;  /* 0x20000084ff827230 */ /* 0x000fe40000004100 */
[C---:B------:R-:W-:Y:S01]  /*a0f0*/  FMUL R6, R78.reuse, R6 ;  /* 0x000000064e067220 */ /* 0x040fe20000400000 */
[----:B------:R-:W-:Y:S02]  /*a100*/  HADD2.F32 R82, -RZ, R148.H1_H1 ;  /* 0x30000094ff527230 */ /* 0x000fe40000004100 */
[C---:B------:R-:W-:Y:S01]  /*a110*/  FMUL R7, R78.reuse, R7 ;  /* 0x000000074e077220 */ /* 0x040fe20000400000 */
[----:B------:R-:W-:Y:S02]  /*a120*/  HADD2.F32 R85, -RZ, R149.H0_H0 ;  /* 0x20000095ff557230 */ /* 0x000fe40000004100 */
[C---:B------:R-:W-:Y:S01]  /*a130*/  FFMA R6, R81.reuse, R3, R6 ;  /* 0x0000000351067223 */ /* 0x040fe20000000006 */
[----:B------:R-:W-:Y:S02]  /*a140*/  HADD2.F32 R133, -RZ, R132.H1_H1 ;  /* 0x30000084ff857230 */ /* 0x000fe40000004100 */
[C---:B------:R-:W-:Y:S01]  /*a150*/  FFMA R7, R81.reuse, R82, R7 ;  /* 0x0000005251077223 */ /* 0x040fe20000000007 */
[C---:B------:R-:W-:Y:S01]  /*a160*/  FFMA R8, R81.reuse, R83, R8 ;  /* 0x0000005351087223 */ /* 0x040fe20000000008 */
[C---:B------:R-:W-:Y:S01]  /*a170*/  FFMA R9, R81.reuse, R84, R9 ;  /* 0x0000005451097223 */ /* 0x040fe20000000009 */
[--C-:B------:R-:W-:Y:S02]  /*a180*/  HADD2.F32 R82, -RZ, R138.reuse.H0_H0 ;  /* 0x2000008aff527230 */ /* 0x100fe40000004100 */
[C---:B------:R-:W-:Y:S01]  /*a190*/  FMUL R10, R78.reuse, R10 ;  /* 0x0000000a4e0a7220 */ /* 0x040fe20000400000 */
[----:B------:R-:W-:Y:S02]  /*a1a0*/  HADD2.F32 R83, -RZ, R138.H1_H1 ;  /* 0x3000008aff537230 */ /* 0x000fe40000004100 */
[C---:B------:R-:W-:Y:S01]  /*a1b0*/  FMUL R11, R78.reuse, R11 ;  /* 0x0000000b4e0b7220 */ /* 0x040fe20000400000 */
[----:B------:R-:W-:Y:S02]  /*a1c0*/  HADD2.F32 R89, -RZ, R150.H0_H0 ;  /* 0x20000096ff597230 */ /* 0x000fe40000004100 */
[C---:B------:R-:W-:Y:S01]  /*a1d0*/  FFMA R10, R81.reuse, R85, R10 ;  /* 0x00000055510a7223 */ /* 0x040fe2000000000a */
[--C-:B------:R-:W-:Y:S02]  /*a1e0*/  HADD2.F32 R134, -RZ, R136.reuse.H0_H0 ;  /* 0x20000088ff867230 */ /* 0x100fe40000004100 */
[C---:B------:R-:W-:Y:S01]  /*a1f0*/  FFMA R11, R81.reuse, R86, R11 ;  /* 0x00000056510b7223 */ /* 0x040fe2000000000b */
[C---:B------:R-:W-:Y:S01]  /*a200*/  FFMA R12, R81.reuse, R87, R12 ;  /* 0x00000057510c7223 */ /* 0x040fe2000000000c */
[----:B------:R-:W-:Y:S01]  /*a210*/  FFMA R13, R81, R88, R13 ;  /* 0x00000058510d7223 */ /* 0x000fe2000000000d */
[----:B------:R-:W-:Y:S01]  /*a220*/  F2FP.SATFINITE.E4M3.F32.PACK_AB_MERGE_C R86, R7, R6, RZ ;  /* 0x000000060756723e */ /* 0x000fe200048070ff */
[C---:B------:R-:W-:Y:S01]  /*a230*/  FMUL R7, R78.reuse, R24 ;  /* 0x000000184e077220 */ /* 0x040fe20000400000 */
[----:B------:R-:W-:Y:S01]  /*a240*/  F2FP.SATFINITE.E4M3.F32.PACK_AB_MERGE_C R138, R11, R10, RZ ;  /* 0x0000000a0b8a723e */ /* 0x000fe200048070ff */
[C---:B------:R-:W-:Y:S01]  /*a250*/  FMUL R10, R78.reuse, R25 ;  /* 0x000000194e0a7220 */ /* 0x040fe20000400000 */
[C---:B------:R-:W-:Y:S01]  /*a260*/  FMUL R25, R78.reuse, R32 ;  /* 0x000000204e197220 */ /* 0x040fe20000400000 */
[----:B------:R-:W-:Y:S02]  /*a270*/  HADD2.F32 R137, -RZ, R136.H1_H1 ;  /* 0x30000088ff897230 */ /* 0x000fe40000004100 */
[C---:B------:R-:W-:Y:S01]  /*a280*/  FMUL R14, R78.reuse, R14 ;  /* 0x0000000e4e0e7220 */ /* 0x040fe20000400000 */
[----:B------:R-:W-:Y:S02]  /*a290*/  HADD2.F32 R90, -RZ, R150.H1_H1 ;  /* 0x30000096ff5a7230 */ /* 0x000fe40000004100 */
[C---:B------:R-:W-:Y:S01]  /*a2a0*/  FMUL R15, R78.reuse, R15 ;  /* 0x0000000f4e0f7220 */ /* 0x040fe20000400000 */
[--C-:B------:R-:W-:Y:S02]  /*a2b0*/  HADD2.F32 R93, -RZ, R151.reuse.H0_H0 ;  /* 0x20000097ff5d7230 */ /* 0x100fe40000004100 */
[C---:B------:R-:W-:Y:S01]  /*a2c0*/  FFMA R14, R81.reuse, R89, R14 ;  /* 0x00000059510e7223 */ /* 0x040fe2000000000e */
[----:B------:R-:W-:Y:S02]  /*a2d0*/  HADD2.F32 R94, -RZ, R151.H1_H1 ;  /* 0x30000097ff5e7230 */ /* 0x000fe40000004100 */
[C---:B------:R-:W-:Y:S01]  /*a2e0*/  FFMA R15, R81.reuse, R90, R15 ;  /* 0x0000005a510f7223 */ /* 0x040fe2000000000f */
[C---:B------:R-:W-:Y:S01]  /*a2f0*/  FFMA R16, R81.reuse, R91, R16 ;  /* 0x0000005b51107223 */ /* 0x040fe20000000010 */
[----:B------:R-:W-:Y:S01]  /*a300*/  FFMA R17, R81, R92, R17 ;  /* 0x0000005c51117223 */ /* 0x000fe20000000011 */
[C---:B------:R-:W-:Y:S01]  /*a310*/  FMUL R18, R78.reuse, R18 ;  /* 0x000000124e127220 */ /* 0x040fe20000400000 */
[C---:B------:R-:W-:Y:S01]  /*a320*/  FMUL R19, R78.reuse, R19 ;  /* 0x000000134e137220 */ /* 0x040fe20000400000 */
[--C-:B------:R-:W-:Y:S01]  /*a330*/  HADD2.F32 R96, -RZ, R152.reuse.H0_H0 ;  /* 0x20000098ff607230 */ /* 0x100fe20000004100 */
[----:B------:R-:W-:Y:S01]  /*a340*/  F2FP.SATFINITE.E4M3.F32.PACK_AB_MERGE_C R14, R15, R14, RZ ;  /* 0x0000000e0f0e723e */ /* 0x000fe200048070ff */
[C---:B------:R-:W-:Y:S01]  /*a350*/  FFMA R18, R81.reuse, R93, R18 ;  /* 0x0000005d51127223 */ /* 0x040fe20000000012 */
[C---:B------:R-:W-:Y:S01]  /*a360*/  FFMA R19, R81.reuse, R94, R19 ;  /* 0x0000005e51137223 */ /* 0x040fe20000000013 */
[C---:B------:R-:W-:Y:S01]  /*a370*/  FFMA R0, R81.reuse, R95, R0 ;  /* 0x0000005f51007223 */ /* 0x040fe20000000000 */
[----:B------:R-:W-:Y:S01]  /*a380*/  FFMA R2, R81, R97, R2 ;  /* 0x0000006151027223 */ /* 0x000fe20000000002 */
[----:B------:R-:W-:Y:S02]  /*a390*/  HADD2.F32 R99, -RZ, R152.H1_H1 ;  /* 0x30000098ff637230 */ /* 0x000fe40000004100 */
[C---:B------:R-:W-:Y:S01]  /*a3a0*/  FMUL R3, R78.reuse, R22 ;  /* 0x000000164e037220 */ /* 0x040fe20000400000 */
[----:B------:R-:W-:Y:S01]  /*a3b0*/  F2FP.SATFINITE.E4M3.F32.PACK_AB_MERGE_C R18, R19, R18, RZ ;  /* 0x000000121312723e */ /* 0x000fe200048070ff */
[C---:B------:R-:W-:Y:S01]  /*a3c0*/  FMUL R22, R78.reuse, R29 ;  /* 0x0000001d4e167220 */ /* 0x040fe20000400000 */
[C---:B------:R-:W-:Y:S01]  /*a3d0*/  FMUL R29, R78.reuse, R36 ;  /* 0x000000244e1d7220 */ /* 0x040fe20000400000 */
[C---:B------:R-:W-:Y:S01]  /*a3e0*/  FFMA R3, R81.reuse, R96, R3 ;  /* 0x0000006051037223 */ /* 0x040fe20000000003 */
[C---:B------:R-:W-:Y:S01]  /*a3f0*/  FMUL R6, R78.reuse, R23 ;  /* 0x000000174e067220 */ /* 0x040fe20000400000 */
[--C-:B------:R-:W-:Y:S02]  /*a400*/  HADD2.F32 R100, -RZ, R153.reuse.H0_H0 ;  /* 0x20000099ff647230 */ /* 0x100fe40000004100 */
[C---:B------:R-:W-:Y:S01]  /*a410*/  FMUL R11, R78.reuse, R26 ;  /* 0x0000001a4e0b7220 */ /* 0x040fe20000400000 */
[----:B------:R-:W-:Y:S02]  /*a420*/  HADD2.F32 R103, -RZ, R153.H1_H1 ;  /* 0x30000099ff677230 */ /* 0x000fe40000004100 */
[C---:B------:R-:W-:Y:S01]  /*a430*/  FFMA R6, R81.reuse, R99, R6 ;  /* 0x0000006351067223 */ /* 0x040fe20000000006 */
[C---:B------:R-:W-:Y:S01]  /*a440*/  FFMA R7, R81.reuse, R98, R7 ;  /* 0x0000006251077223 */ /* 0x040fe20000000007 */
[C---:B------:R-:W-:Y:S01]  /*a450*/  FFMA R10, R81.reuse, R101, R10 ;  /* 0x00000065510a7223 */ /* 0x040fe2000000000a */
[C---:B------:R-:W-:Y:S01]  /*a460*/  FFMA R11, R81.reuse, R100, R11 ;  /* 0x00000064510b7223 */ /* 0x040fe2000000000b */
[----:B------:R-:W-:Y:S01]  /*a470*/  FMUL R26, R78, R33 ;  /* 0x000000214e1a7220 */ /* 0x000fe20000400000 */
[----:B------:R-:W-:Y:S01]  /*a480*/  F2FP.SATFINITE.E4M3.F32.PACK_AB_MERGE_C R3, R6, R3, RZ ;  /* 0x000000030603723e */ /* 0x000fe200048070ff */
[C---:B------:R-:W-:Y:S01]  /*a490*/  FMUL R33, R78.reuse, R40 ;  /* 0x000000284e217220 */ /* 0x040fe20000400000 */
        /* <DEDUP_REMOVED lines=8> */
[C---:B------:R-:W-:Y:S01]  /*a520*/  FMUL R30, R78.reuse, R37 ;  /* 0x000000254e1e7220 */ /* 0x040fe20000400000 */
[C---:B------:R-:W-:Y:S01]  /*a530*/  FMUL R37, R78.reuse, R44 ;  /* 0x0000002c4e257220 */ /* 0x040fe20000400000 */
[C---:B------:R-:W-:Y:S01]  /*a540*/  FMUL R24, R78.reuse, R31 ;  /* 0x0000001f4e187220 */ /* 0x040fe20000400000 */
[----:B------:R-:W-:Y:S01]  /*a550*/  F2FP.F16.E4M3.UNPACK_B R158, R158.H1 ;  /* 0x0000009eff9e723e */ /* 0x000fe200030006ff */
[--C-:B------:R-:W-:Y:S02]  /*a560*/  HADD2.F32 R108, -RZ, R155.reuse.H0_H0 ;  /* 0x2000009bff6c7230 */ /* 0x100fe40000004100 */
[----:B------:R-:W-:Y:S01]  /*a570*/  FMUL R27, R78, R34 ;  /* 0x000000224e1b7220 */ /* 0x000fe20000400000 */
[----:B------:R-:W-:Y:S02]  /*a580*/  HADD2.F32 R111, -RZ, R155.H1_H1 ;  /* 0x3000009bff6f7230 */ /* 0x000fe40000004100 */
[C---:B------:R-:W-:Y:S01]  /*a590*/  FFMA R24, R81.reuse, R107, R24 ;  /* 0x0000006b51187223 */ /* 0x040fe20000000018 */
[----:B------:R-:W-:Y:S01]  /*a5a0*/  F2FP.F16.E4M3.UNPACK_B R159, R159.H1 ;  /* 0x0000009fff9f723e */ /* 0x000fe200030006ff */
[C---:B------:R-:W-:Y:S01]  /*a5b0*/  FFMA R25, R81.reuse, R106, R25 ;  /* 0x0000006a51197223 */ /* 0x040fe20000000019 */
[C---:B------:R-:W-:Y:S01]  /*a5c0*/  FFMA R26, R81.reuse, R109, R26 ;  /* 0x0000006d511a7223 */ /* 0x040fe2000000001a */
[----:B------:R-:W-:Y:S01]  /*a5d0*/  F2FP.F16.E4M3.UNPACK_B R160, R160.H1 ;  /* 0x000000a0ffa0723e */ /* 0x000fe200030006ff */
[C---:B------:R-:W-:Y:S01]  /*a5e0*/  FFMA R27, R81.reuse, R108, R27 ;  /* 0x0000006c511b7223 */ /* 0x040fe2000000001b */
[----:B------:R-:W-:Y:S01]  /*a5f0*/  F2FP.SATFINITE.E4M3.F32.PACK_AB_MERGE_C R6, R24, R23, RZ ;  /* 0x000000171806723e */ /* 0x000fe200048070ff */
[C---:B------:R-:W-:Y:S01]  /*a600*/  FMUL R34, R78.reuse, R41 ;  /* 0x000000294e227220 */ /* 0x040fe20000400000 */
[C---:B------:R-:W-:Y:S01]  /*a610*/  FMUL R41, R78.reuse, R48 ;  /* 0x000000304e297220 */ /* 0x040fe20000400000 */
[----:B------:R-:W-:Y:S01]  /*a620*/  FMUL R28, R78, R35 ;  /* 0x000000234e1c7220 */ /* 0x000fe20000400000 */
[----:B------:R-:W-:Y:S01]  /*a630*/  F2FP.F16.E4M3.UNPACK_B R161, R161.H1 ;  /* 0x000000a1ffa1723e */ /* 0x000fe200030006ff */
[--C-:B------:R-:W-:Y:S01]  /*a640*/  HADD2.F32 R112, -RZ, R156.reuse.H0_H0 ;  /* 0x2000009cff707230 */ /* 0x100fe20000004100 */
[----:B------:R-:W-:Y:S01]  /*a650*/  F2FP.SATFINITE.E4M3.F32.PACK_AB_MERGE_C R6, R22, R21, R6 ;  /* 0x000000151606723e */ /* 0x000fe20004807006 */
[C---:B------:R-:W-:Y:S01]  /*a660*/  FFMA R28, R81.reuse, R111, R28 ;  /* 0x0000006f511c7223 */ /* 0x040fe2000000001c */
[C---:B------:R-:W-:Y:S01]  /*a670*/  FFMA R29, R81.reuse, R110, R29 ;  /* 0x0000006e511d7223 */ /* 0x040fe2000000001d */
[C---:B------:R-:W-:Y:S01]  /*a680*/  FFMA R30, R81.reuse, R113, R30 ;  /* 0x00000071511e7223 */ /* 0x040fe2000000001e */
[----:B------:R-:W-:Y:S02]  /*a690*/  HADD2.F32 R115, -RZ, R156.H1_H1 ;  /* 0x3000009cff737230 */ /* 0x000fe40000004100 */
[C---:B------:R-:W-:Y:S01]  /*a6a0*/  FMUL R31, R78.reuse, R38 ;  /* 0x000000264e1f7220 */ /* 0x040fe20000400000 */
[----:B------:R-:W-:Y:S01]  /*a6b0*/  F2FP.F16.E4M3.UNPACK_B R162, R162.H1 ;  /* 0x000000a2ffa2723e */ /* 0x000fe200030006ff */
[C---:B------:R-:W-:Y:S01]  /*a6c0*/  FMUL R38, R78.reuse, R45 ;  /* 0x0000002d4e267220 */ /* 0x040fe20000400000 */
[C---:B------:R-:W-:Y:S01]  /*a6d0*/  FMUL R45, R78.reuse, R52 ;  /* 0x000000344e2d7220 */ /* 0x040fe20000400000 */
[----:B------:R-:W-:Y:S01]  /*a6e0*/  F2FP.F16.E4M3.UNPACK_B R163, R163.H1 ;  /* 0x000000a3ffa3723e */ /* 0x000fe200030006ff */
[----:B------:R-:W-:Y:S01]  /*a6f0*/  FFMA R31, R81, R112, R31 ;  /* 0x00000070511f7223 */ /* 0x000fe2000000001f */
[----:B------:R-:W-:Y:S01]  /*a700*/  FMUL R52, R78, R59 ;  /* 0x0000003b4e347220 */ /* 0x000fe20000400000 */
[----:B------:R-:W-:Y:S01]  /*a710*/  IADD3 R76, PT, PT, R76, 0x1, RZ ;  /* 0x000000014c4c7810 */ /* 0x000fe20007ffe0ff */
[C---:B------:R-:W-:Y:S01]  /*a720*/  FMUL R59, R78.reuse, R66 ;  /* 0x000000424e3b7220 */ /* 0x040fe20000400000 */
[----:B------:R-:W-:Y:S01]  /*a730*/  F2FP.SATFINITE.E4M3.F32.PACK_AB_MERGE_C R66, R13, R12, R14 ;  /* 0x0000000c0d42723e */ /* 0x000fe2000480700e */
[C---:B------:R-:W-:Y:S01]  /*a740*/  FMUL R32, R78.reuse, R39 ;  /* 0x000000274e207220 */ /* 0x040fe20000400000 */
[--C-:B------:R-:W-:Y:S02]  /*a750*/  HADD2.F32 R116, -RZ, R157.reuse.H0_H0 ;  /* 0x2000009dff747230 */ /* 0x100fe40000004100 */
[C---:B------:R-:W-:Y:S01]  /*a760*/  FMUL R35, R78.reuse, R42 ;  /* 0x0000002a4e237220 */ /* 0x040fe20000400000 */
[----:B------:R-:W-:Y:S02]  /*a770*/  HADD2.F32 R119, -RZ, R157.H1_H1 ;  /* 0x3000009dff777230 */ /* 0x000fe40000004100 */
[C---:B------:R-:W-:Y:S01]  /*a780*/  FFMA R32, R81.reuse, R115, R32 ;  /* 0x0000007351207223 */ /* 0x040fe20000000020 */
[----:B------:R-:W-:Y:S01]  /*a790*/  FMUL R36, R78, R43 ;  /* 0x0000002b4e247220 */ /* 0x000fe20000400000 */
[C---:B------:R-:W-:Y:S01]  /*a7a0*/  FFMA R33, R81.reuse, R114, R33 ;  /* 0x0000007251217223 */ /* 0x040fe20000000021 */
[C---:B------:R-:W-:Y:S01]  /*a7b0*/  FFMA R34, R81.reuse, R117, R34 ;  /* 0x0000007551227223 */ /* 0x040fe20000000022 */
[--C-:B------:R-:W-:Y:S01]  /*a7c0*/  HADD2.F32 R120, -RZ, R158.reuse.H0_H0 ;  /* 0x2000009eff787230 */ /* 0x100fe20000004100 */
[----:B------:R-:W-:Y:S01]  /*a7d0*/  F2FP.SATFINITE.E4M3.F32.PACK_AB_MERGE_C R32, R32, R31, RZ ;  /* 0x0000001f2020723e */ /* 0x000fe200048070ff */
[C---:B------:R-:W-:Y:S01]  /*a7e0*/  FFMA R35, R81.reuse, R116, R35 ;  /* 0x0000007451237223 */ /* 0x040fe20000000023 */
[----:B------:R-:W-:Y:S02]  /*a7f0*/  HADD2.F32 R123, -RZ, R158.H1_H1 ;  /* 0x3000009eff7b7230 */ /* 0x000fe40000004100 */
[----:B------:R-:W-:Y:S01]  /*a800*/  FMUL R39, R78, R46 ;  /* 0x0000002e4e277220 */ /* 0x000fe20000400000 */
[----:B------:R-:W-:Y:S01]  /*a810*/  F2FP.SATFINITE.E4M3.F32.PACK_AB_MERGE_C R32, R30, R29, R32 ;  /* 0x0000001d1e20723e */ /* 0x000fe20004807020 */
[C---:B------:R-:W-:Y:S01]  /*a820*/  FFMA R36, R81.reuse, R119, R36 ;  /* 0x0000007751247223 */ /* 0x040fe20000000024 */
[C---:B------:R-:W-:Y:S01]  /*a830*/  FMUL R40, R78.reuse, R47 ;  /* 0x0000002f4e287220 */ /* 0x040fe20000400000 */
[C---:B------:R-:W-:Y:S01]  /*a840*/  FFMA R37, R81.reuse, R118, R37 ;  /* 0x0000007651257223 */ /* 0x040fe20000000025 */
[C---:B------:R-:W-:Y:S01]  /*a850*/  FFMA R38, R81.reuse, R121, R38 ;  /* 0x0000007951267223 */ /* 0x040fe20000000026 */
[C---:B------:R-:W-:Y:S01]  /*a860*/  FMUL R42, R78.reuse, R49 ;  /* 0x000000314e2a7220 */ /* 0x040fe20000400000 */
        /* <DEDUP_REMOVED lines=8> */
[C---:B------:R-:W-:Y:S01]  /*a8f0*/  FMUL R57, R78.reuse, R64 ;  /* 0x000000404e397220 */ /* 0x040fe20000400000 */
[----:B------:R-:W-:Y:S01]  /*a900*/  FFMA R42, R81, R125, R42 ;  /* 0x0000007d512a7223 */ /* 0x000fe2000000002a */
[C---:B------:R-:W-:Y:S01]  /*a910*/  FMUL R46, R78.reuse, R53 ;  /* 0x000000354e2e7220 */ /* 0x040fe20000400000 */
[--C-:B------:R-:W-:Y:S01]  /*a920*/  HADD2.F32 R128, -RZ, R160.reuse.H0_H0 ;  /* 0x200000a0ff807230 */ /* 0x100fe20000004100 */
[----:B------:R-:W-:Y:S01]  /*a930*/  F2FP.SATFINITE.E4M3.F32.PACK_AB_MERGE_C R64, R5, R4, R86 ;  /* 0x000000040540723e */ /* 0x000fe20004807056 */
[C---:B------:R-:W-:Y:S01]  /*a940*/  FMUL R51, R78.reuse, R58 ;  /* 0x0000003a4e337220 */ /* 0x040fe20000400000 */
[C---:B------:R-:W-:Y:S01]  /*a950*/  FMUL R53, R78.reuse, R60 ;  /* 0x0000003c4e357220 */ /* 0x040fe20000400000 */
[C---:B------:R-:W-:Y:S01]  /*a960*/  FFMA R43, R81.reuse, R124, R43 ;  /* 0x0000007c512b7223 */ /* 0x040fe2000000002b */
[----:B------:R-:W-:Y:S02]  /*a970*/  HADD2.F32 R131, -RZ, R160.H1_H1 ;  /* 0x300000a0ff837230 */ /* 0x000fe40000004100 */
[C---:B------:R-:W-:Y:S01]  /*a980*/  FMUL R47, R78.reuse, R54 ;  /* 0x000000364e2f7220 */ /* 0x040fe20000400000 */
[C---:B------:R-:W-:Y:S01]  /*a990*/  FMUL R58, R78.reuse, R65 ;  /* 0x000000414e3a7220 */ /* 0x040fe20000400000 */
[----:B------:R-:W-:Y:S01]  /*a9a0*/  FMUL R60, R78, R67 ;  /* 0x000000434e3c7220 */ /* 0x000fe20000400000 */
[----:B------:R-:W-:Y:S01]  /*a9b0*/  F2FP.SATFINITE.E4M3.F32.PACK_AB_MERGE_C R5, R20, R11, RZ ;  /* 0x0000000b1405723e */ /* 0x000fe200048070ff */
[----:B------:R-:W-:Y:S01]  /*a9c0*/  FFMA R44, R81, R127, R44 ;  /* 0x0000007f512c7223 */ /* 0x000fe2000000002c */
[C---:B------:R-:W-:Y:S01]  /*a9d0*/  FMUL R48, R78.reuse, R55 ;  /* 0x000000374e307220 */ /* 0x040fe20000400000 */
[----:B------:R-:W-:Y:S01]  /*a9e0*/  F2FP.SATFINITE.E4M3.F32.PACK_AB_MERGE_C R65, R9, R8, R138 ;  /* 0x000000080941723e */ /* 0x000fe2000480708a */
[----:B------:R-:W-:Y:S01]  /*a9f0*/  FFMA R45, R81, R126, R45 ;  /* 0x0000007e512d7223 */ /* 0x000fe2000000002d */
[----:B------:R-:W-:Y:S01]  /*aa00*/  F2FP.SATFINITE.E4M3.F32.PACK_AB_MERGE_C R67, R17, R16, R18 ;  /* 0x000000101143723e */ /* 0x000fe20004807012 */
[----:B------:R-:W-:Y:S01]  /*aa10*/  FMUL R49, R78, R56 ;  /* 0x000000384e317220 */ /* 0x000fe20000400000 */
[C---:B------:R-:W-:Y:S01]  /*aa20*/  FFMA R46, R81.reuse, R129, R46 ;  /* 0x00000081512e7223 */ /* 0x040fe2000000002e */
[--C-:B------:R-:W-:Y:S02]  /*aa30*/  HADD2.F32 R132, -RZ, R161.reuse.H0_H0 ;  /* 0x200000a1ff847230 */ /* 0x100fe40000004100 */
[C---:B------:R-:W-:Y:S01]  /*aa40*/  FFMA R47, R81.reuse, R128, R47 ;  /* 0x00000080512f7223 */ /* 0x040fe2000000002f */
[----:B------:R1:W-:Y:S01]  /*aa50*/  STS.128 [R172+UR49+0xa200], R64 ;  /* 0x00a20040ac007988 */ /* 0x0003e20008000c31 */
[----:B------:R-:W-:Y:S01]  /*aa60*/  HADD2.F32 R135, -RZ, R161.H1_H1 ;  /* 0x300000a1ff877230 */ /* 0x000fe20000004100 */
[----:B------:R-:W-:Y:S01]  /*aa70*/  F2FP.SATFINITE.E4M3.F32.PACK_AB_MERGE_C R5, R10, R7, R5 ;  /* 0x000000070a05723e */ /* 0x000fe20004807005 */
[C---:B------:R-:W-:Y:S01]  /*aa80*/  FFMA R48, R81.reuse, R131, R48 ;  /* 0x0000008351307223 */ /* 0x040fe20000000030 */
[----:B------:R-:W-:Y:S01]  /*aa90*/  F2FP.SATFINITE.E4M3.F32.PACK_AB_MERGE_C R7, R28, R27, RZ ;  /* 0x0000001b1c07723e */ /* 0x000fe200048070ff */
        /* <DEDUP_REMOVED lines=8> */
[----:B------:R-:W-:Y:S01]  /*ab20*/  FMUL R56, R78, R63 ;  /* 0x0000003f4e387220 */ /* 0x000fe20000400000 */
[----:B------:R-:W-:Y:S01]  /*ab30*/  F2FP.SATFINITE.E4M3.F32.PACK_AB_MERGE_C R4, R2, R0, R3 ;  /* 0x000000000204723e */ /* 0x000fe20004807003 */
[C---:B------:R-:W-:Y:S01]  /*ab40*/  FFMA R53, R81.reuse, R134, R53 ;  /* 0x0000008651357223 */ /* 0x040fe20000000035 */
[----:B------:R-:W-:Y:S01]  /*ab50*/  F2FP.SATFINITE.E4M3.F32.PACK_AB_MERGE_C R7, R26, R25, R7 ;  /* 0x000000191a07723e */ /* 0x000fe20004807007 */
[C---:B------:R-:W-:Y:S01]  /*ab60*/  FFMA R54, R81.reuse, R137, R54 ;  /* 0x0000008951367223 */ /* 0x040fe20000000036 */
[--C-:B------:R-:W-:Y:S02]  /*ab70*/  HADD2.F32 R84, -RZ, R163.reuse.H0_H0 ;  /* 0x200000a3ff547230 */ /* 0x100fe40000004100 */
[C---:B------:R-:W-:Y:S01]  /*ab80*/  FFMA R55, R81.reuse, R136, R55 ;  /* 0x0000008851377223 */ /* 0x040fe20000000037 */
[----:B------:R-:W-:Y:S01]  /*ab90*/  HADD2.F32 R85, -RZ, R163.H1_H1 ;  /* 0x300000a3ff557230 */ /* 0x000fe20000004100 */
[----:B------:R1:W-:Y:S01]  /*aba0*/  STS.128 [R192+0xa010], R4 ;  /* 0x00a01004c0007388 */ /* 0x0003e20000000c00 */
[----:B------:R-:W-:Y:S01]  /*abb0*/  F2FP.SATFINITE.E4M3.F32.PACK_AB_MERGE_C R35, R36, R35, RZ ;  /* 0x000000232423723e */ /* 0x000fe200048070ff */
[C---:B------:R-:W-:Y:S01]  /*abc0*/  FFMA R56, R81.reuse, R139, R56 ;  /* 0x0000008b51387223 */ /* 0x040fe20000000038 */
[----:B------:R-:W-:Y:S01]  /*abd0*/  F2FP.SATFINITE.E4M3.F32.PACK_AB_MERGE_C R39, R40, R39, RZ ;  /* 0x000000272827723e */ /* 0x000fe200048070ff */
[C---:B------:R-:W-:Y:S01]  /*abe0*/  FFMA R57, R81.reuse, R82, R57 ;  /* 0x0000005251397223 */ /* 0x040fe20000000039 */
[----:B------:R-:W-:Y:S01]  /*abf0*/  F2FP.SATFINITE.E4M3.F32.PACK_AB_MERGE_C R43, R44, R43, RZ ;  /* 0x0000002b2c2b723e */ /* 0x000fe200048070ff */
[C---:B------:R-:W-:Y:S01]  /*ac00*/  FFMA R58, R81.reuse, R83, R58 ;  /* 0x00000053513a7223 */ /* 0x040fe2000000003a */
[C---:B------:R-:W-:Y:S01]  /*ac10*/  FFMA R59, R81.reuse, R84, R59 ;  /* 0x00000054513b7223 */ /* 0x040fe2000000003b */
[----:B------:R-:W-:Y:S01]  /*ac20*/  F2FP.SATFINITE.E4M3.F32.PACK_AB_MERGE_C R33, R34, R33, R35 ;  /* 0x000000212221723e */ /* 0x000fe20004807023 */
        /* <DEDUP_REMOVED lines=11> */
[----:B------:R-:W-:Y:S05]  /*ace0*/  F2FP.SATFINITE.E4M3.F32.PACK_AB_MERGE_C R51, R58, R57, R59 ;  /* 0x000000393a33723e */ /* 0x000fea000480703b */
        /* <DEDUP_REMOVED lines=18> */
.L_x_123:
[----:B------:R-:W-:Y:S05]  /*ae10*/  BSYNC.RECONVERGENT B0 ;  /* 0x0000000000007941 */ /* 0x000fea0003800200 */
.L_x_122:
[----:B------:R-:W-:Y:S01]  /*ae20*/  BAR.SYNC.DEFER_BLOCKING 0x1, 0x80 ;  /* 0x0042000000007b1d */ /* 0x000fe20000010000 */
[----:B------:R-:W-:Y:S01]  /*ae30*/  ISETP.NE.AND P2, PT, R190, RZ, PT ;  /* 0x000000ffbe00720c */ /* 0x000fe20003f45270 */
[----:B------:R-:W-:Y:S01]  /*ae40*/  IMAD.IADD R20, R75, 0x1, R147 ;  /* 0x000000014b147824 */ /* 0x000fe200078e0293 */
[----:B------:R-:W-:Y:S01]  /*ae50*/  ISETP.NE.AND P0, PT, R191, 0x2, PT ;  /* 0x00000002bf00780c */ /* 0x000fe20003f05270 */
[----:B------:R-:W-:Y:S01]  /*ae60*/  IMAD.IADD R21, R77, 0x1, R170 ;  /* 0x000000014d157824 */ /* 0x000fe200078e02aa */
[----:B------:R-:W-:Y:S02]  /*ae70*/  ISETP.NE.AND P1, PT, R76, 0x2, PT ;  /* 0x000000024c00780c */ /* 0x000fe40003f25270 */
[----:B------:R-:W-:Y:S02]  /*ae80*/  SEL R3, RZ, 0x1, P0 ;  /* 0x00000001ff037807 */ /* 0x000fe40000000000 */
[----:B------:R-:W-:Y:S02]  /*ae90*/  SEL R0, RZ, 0x1, P1 ;  /* 0x00000001ff007807 */ /* 0x000fe40000800000 */
[----:B------:R-:W-:Y:S02]  /*aea0*/  LOP3.LUT R182, R182, R3, RZ, 0x3c, !PT ;  /* 0x00000003b6b67212 */ /* 0x000fe400078e3cff */
[----:B------:R-:W-:Y:S02]  /*aeb0*/  LOP3.LUT R183, R183, R0, RZ, 0x3c, !PT ;  /* 0x00000000b7b77212 */ /* 0x000fe400078e3cff */
[----:B------:R-:W-:Y:S02]  /*aec0*/  @P2 R2UR UR36, R179 ;  /* 0x00000000b32422ca */ /* 0x000fe400000e0000 */
[----:B------:R-:W-:Y:S02]  /*aed0*/  SEL R191, R191, RZ, P0 ;  /* 0x000000ffbfbf7207 */ /* 0x000fe40000000000 */
[----:B------:R-:W-:Y:S01]  /*aee0*/  SEL R76, R76, RZ, P1 ;  /* 0x000000ff4c4c7207 */ /* 0x000fe20000800000 */
[----:B------:R-:W-:Y:S10]  /*aef0*/  @P2 BRA `(.L_x_124) ;  /* 0xffffff9800d82947 */ /* 0x000ff4000383ffff */
[----:B------:R-:W-:Y:S05]  /*af00*/  EXIT ;  /* 0x000000000000794d */ /* 0x000fea0003800000 */
.L_x_19:
[----:B--2---:R2:W1:Y:S02]  /*af10*/  SYNCS.PHASECHK.TRANS64.TRYWAIT P0, [R3+URZ+0xd0], R2 ;  /* 0x0000d002030075a7 */ /* 0x00446400080011ff */
[----:B-1----:R-:W-:Y:S05]  /*af20*/  @!P0 NANOSLEEP.SYNCS 0x989680 ;  /* 0x009896800000895d */ /* 0x002fea0003900000 */
[----:B------:R-:W1:Y:S02]  /*af30*/  @!P0 SYNCS.PHASECHK.TRANS64 P0, [R3+URZ+0xd0], R2 ;  /* 0x0000d002030085a7 */ /* 0x000e6400080010ff */
[----:B-1----:R-:W-:Y:S05]  /*af40*/  @!P0 BRA `(.L_x_19) ;  /* 0xfffffffc00f08947 */ /* 0x002fea000383ffff */
[----:B------:R-:W-:Y:S05]  /*af50*/  BRA `(.L_x_125) ;  /* 0xffffff6400887947 */ /* 0x000fea000383ffff */
.L_x_22:
[----:B-1----:R-:W-:-:S07]  /*af60*/  MOV R2, UR33 ;  /* 0x0000002100027c02 */ /* 0x002fce0008000f00 */
.L_x_126:
[----:B-1----:R1:W2:Y:S02]  /*af70*/  SYNCS.PHASECHK.TRANS64.TRYWAIT P0, [R2+URZ+0x18], R5 ;  /* 0x00001805020075a7 */ /* 0x0022a400080011ff */
[----:B--2---:R-:W-:Y:S05]  /*af80*/  @!P0 NANOSLEEP.SYNCS 0x989680 ;  /* 0x009896800000895d */ /* 0x004fea0003900000 */
[----:B------:R-:W2:Y:S02]  /*af90*/  @!P0 SYNCS.PHASECHK.TRANS64 P0, [R2+URZ+0x18], R5 ;  /* 0x00001805020085a7 */ /* 0x000ea400080010ff */
[----:B--2---:R-:W-:Y:S05]  /*afa0*/  @!P0 BRA `(.L_x_126) ;  /* 0xfffffffc00f08947 */ /* 0x004fea000383ffff */
[----:B------:R-:W-:Y:S05]  /*afb0*/  BRA `(.L_x_21) ;  /* 0xffffff6400d87947 */ /* 0x000fea000383ffff */
.L_x_28:
[----:B-1----:R-:W-:-:S07]  /*afc0*/  MOV R2, UR17 ;  /* 0x0000001100027c02 */ /* 0x002fce0008000f00 */
.L_x_127:
[----:B-1----:R1:W2:Y:S02]  /*afd0*/  SYNCS.PHASECHK.TRANS64.TRYWAIT P0, [R2+URZ+0x18], R5 ;  /* 0x00001805020075a7 */ /* 0x0022a400080011ff */
[----:B--2---:R-:W-:Y:S05]  /*afe0*/  @!P0 NANOSLEEP.SYNCS 0x989680 ;  /* 0x009896800000895d */ /* 0x004fea0003900000 */
[----:B------:R-:W2:Y:S02]  /*aff0*/  @!P0 SYNCS.PHASECHK.TRANS64 P0, [R2+URZ+0x18], R5 ;  /* 0x00001805020085a7 */ /* 0x000ea400080010ff */
[----:B--2---:R-:W-:Y:S05]  /*b000*/  @!P0 BRA `(.L_x_127) ;  /* 0xfffffffc00f08947 */ /* 0x004fea000383ffff */
[----:B------:R-:W-:Y:S05]  /*b010*/  BRA `(.L_x_27) ;  /* 0xffffff6800807947 */ /* 0x000fea000383ffff */
.L_x_32:
[----:B-1----:R1:W2:Y:S02]  /*b020*/  SYNCS.PHASECHK.TRANS64.TRYWAIT P0, [R2+URZ+0x80], R3 ;  /* 0x00008003020075a7 */ /* 0x0022a400080011ff */
[----:B--2---:R-:W-:Y:S05]  /*b030*/  @!P0 NANOSLEEP.SYNCS 0x989680 ;  /* 0x009896800000895d */ /* 0x004fea0003900000 */
[----:B------:R-:W2:Y:S02]  /*b040*/  @!P0 SYNCS.PHASECHK.TRANS64 P0, [R2+URZ+0x80], R3 ;  /* 0x00008003020085a7 */ /* 0x000ea400080010ff */
[----:B--2---:R-:W-:Y:S05]  /*b050*/  @!P0 BRA `(.L_x_32) ;  /* 0xfffffffc00f08947 */ /* 0x004fea000383ffff */
[----:B------:R-:W-:Y:S05]  /*b060*/  BRA `(.L_x_128) ;  /* 0xffffff6c00107947 */ /* 0x000fea000383ffff */
.L_x_36:
[----:B----4-:R-:W-:-:S07]  /*b070*/  MOV R0, UR5 ;  /* 0x0000000500007c02 */ /* 0x010fce0008000f00 */
.L_x_129:
[----:B-1----:R1:W2:Y:S02]  /*b080*/  SYNCS.PHASECHK.TRANS64.TRYWAIT P0, [R0+URZ], R3 ;  /* 0x00000003000075a7 */ /* 0x0022a400080011ff */
[----:B--2---:R-:W-:Y:S05]  /*b090*/  @!P0 NANOSLEEP.SYNCS 0x989680 ;  /* 0x009896800000895d */ /* 0x004fea0003900000 */
[----:B------:R-:W2:Y:S02]  /*b0a0*/  @!P0 SYNCS.PHASECHK.TRANS64 P0, [R0+URZ], R3 ;  /* 0x00000003000085a7 */ /* 0x000ea400080010ff */
[----:B--2---:R-:W-:Y:S05]  /*b0b0*/  @!P0 BRA `(.L_x_129) ;  /* 0xfffffffc00f08947 */ /* 0x004fea000383ffff */
[----:B------:R-:W-:Y:S05]  /*b0c0*/  BRA `(.L_x_130) ;  /* 0xffffff7000807947 */ /* 0x000fea000383ffff */
.L_x_37:
[----:B----4-:R-:W-:-:S07]  /*b0d0*/  MOV R0, UR5 ;  /* 0x0000000500007c02 */ /* 0x010fce0008000f00 */
.L_x_131:
[----:B-1----:R1:W2:Y:S02]  /*b0e0*/  SYNCS.PHASECHK.TRANS64.TRYWAIT P0, [R0+URZ], R3 ;  /* 0x00000003000075a7 */ /* 0x0022a400080011ff */
[----:B--2---:R-:W-:Y:S05]  /*b0f0*/  @!P0 NANOSLEEP.SYNCS 0x989680 ;  /* 0x009896800000895d */ /* 0x004fea0003900000 */
[----:B------:R-:W2:Y:S02]  /*b100*/  @!P0 SYNCS.PHASECHK.TRANS64 P0, [R0+URZ], R3 ;  /* 0x00000003000085a7 */ /* 0x000ea400080010ff */
[----:B--2---:R-:W-:Y:S05]  /*b110*/  @!P0 BRA `(.L_x_131) ;  /* 0xfffffffc00f08947 */ /* 0x004fea000383ffff */
[----:B------:R-:W-:Y:S05]  /*b120*/  BRA `(.L_x_132) ;  /* 0xffffff70008c7947 */ /* 0x000fea000383ffff */
.L_x_40:
[----:B-1----:R1:W2:Y:S02]  /*b130*/  SYNCS.PHASECHK.TRANS64.TRYWAIT P0, [R0+URZ+0xc0], R5 ;  /* 0x0000c005000075a7 */ /* 0x0022a400080011ff */
[----:B--2---:R-:W-:Y:S05]  /*b140*/  @!P0 NANOSLEEP.SYNCS 0x989680 ;  /* 0x009896800000895d */ /* 0x004fea0003900000 */
[----:B------:R-:W2:Y:S02]  /*b150*/  @!P0 SYNCS.PHASECHK.TRANS64 P0, [R0+URZ+0xc0], R5 ;  /* 0x0000c005000085a7 */ /* 0x000ea400080010ff */
[----:B--2---:R-:W-:Y:S05]  /*b160*/  @!P0 BRA `(.L_x_40) ;  /* 0xfffffffc00f08947 */ /* 0x004fea000383ffff */
[----:B------:R-:W-:Y:S05]  /*b170*/  BRA `(.L_x_133) ;  /* 0xffffff7000e87947 */ /* 0x000fea000383ffff */
.L_x_41:
[----:B------:R-:W-:-:S07]  /*b180*/  MOV R0, UR5 ;  /* 0x0000000500007c02 */ /* 0x000fce0008000f00 */
.L_x_134:
[----:B-1----:R1:W2:Y:S02]  /*b190*/  SYNCS.PHASECHK.TRANS64.TRYWAIT P0, [R0+URZ+0x90], R5 ;  /* 0x00009005000075a7 */ /* 0x0022a400080011ff */
[----:B--2---:R-:W-:Y:S05]  /*b1a0*/  @!P0 NANOSLEEP.SYNCS 0x989680 ;  /* 0x009896800000895d */ /* 0x004fea0003900000 */
[----:B------:R-:W2:Y:S02]  /*b1b0*/  @!P0 SYNCS.PHASECHK.TRANS64 P0, [R0+URZ+0x90], R5 ;  /* 0x00009005000085a7 */ /* 0x000ea400080010ff */
[----:B--2---:R-:W-:Y:S05]  /*b1c0*/  @!P0 BRA `(.L_x_134) ;  /* 0xfffffffc00f08947 */ /* 0x004fea000383ffff */
[----:B------:R-:W-:Y:S05]  /*b1d0*/  BRA `(.L_x_135) ;  /* 0xffffff7000f87947 */ /* 0x000fea000383ffff */
.L_x_42:
[----:B-1----:R1:W2:Y:S02]  /*b1e0*/  SYNCS.PHASECHK.TRANS64.TRYWAIT P1, [R0+URZ+0x80], R5 ;  /* 0x00008005000075a7 */ /* 0x0022a400080211ff */
[----:B--2---:R-:W-:Y:S05]  /*b1f0*/  @!P1 NANOSLEEP.SYNCS 0x989680 ;  /* 0x009896800000995d */ /* 0x004fea0003900000 */
[----:B------:R-:W2:Y:S02]  /*b200*/  @!P1 SYNCS.PHASECHK.TRANS64 P1, [R0+URZ+0x80], R5 ;  /* 0x00008005000095a7 */ /* 0x000ea400080210ff */
[----:B--2---:R-:W-:Y:S05]  /*b210*/  @!P1 BRA `(.L_x_42) ;  /* 0xfffffffc00f09947 */ /* 0x004fea000383ffff */
[----:B------:R-:W-:Y:S05]  /*b220*/  BRA `(.L_x_136) ;  /* 0xffffff7400287947 */ /* 0x000fea000383ffff */
.L_x_45:
[----:B------:R-:W-:-:S07]  /*b230*/  MOV R0, UR5 ;  /* 0x0000000500007c02 */ /* 0x000fce0008000f00 */
.L_x_137:
[----:B-1----:R1:W2:Y:S02]  /*b240*/  SYNCS.PHASECHK.TRANS64.TRYWAIT P0, [R0+URZ+0x90], R3 ;  /* 0x00009003000075a7 */ /* 0x0022a400080011ff */
[----:B--2---:R-:W-:Y:S05]  /*b250*/  @!P0 NANOSLEEP.SYNCS 0x989680 ;  /* 0x009896800000895d */ /* 0x004fea0003900000 */
[----:B------:R-:W2:Y:S02]  /*b260*/  @!P0 SYNCS.PHASECHK.TRANS64 P0, [R0+URZ+0x90], R3 ;  /* 0x00009003000085a7 */ /* 0x000ea400080010ff */
[----:B--2---:R-:W-:Y:S05]  /*b270*/  @!P0 BRA `(.L_x_137) ;  /* 0xfffffffc00f08947 */ /* 0x004fea000383ffff */
[----:B------:R-:W-:Y:S05]  /*b280*/  BRA `(.L_x_44) ;  /* 0xffffff74007c7947 */ /* 0x000fea000383ffff */
.L_x_52:
[----:B-1----:R1:W2:Y:S02]  /*b290*/  SYNCS.PHASECHK.TRANS64.TRYWAIT P1, [R0+URZ+0x80], R5 ;  /* 0x00008005000075a7 */ /* 0x0022a400080211ff */
[----:B--2---:R-:W-:Y:S05]  /*b2a0*/  @!P1 NANOSLEEP.SYNCS 0x989680 ;  /* 0x009896800000995d */ /* 0x004fea0003900000 */
[----:B------:R-:W2:Y:S02]  /*b2b0*/  @!P1 SYNCS.PHASECHK.TRANS64 P1, [R0+URZ+0x80], R5 ;  /* 0x00008005000095a7 */ /* 0x000ea400080210ff */
[----:B--2---:R-:W-:Y:S05]  /*b2c0*/  @!P1 BRA `(.L_x_52) ;  /* 0xfffffffc00f09947 */ /* 0x004fea000383ffff */
[----:B------:R-:W-:Y:S05]  /*b2d0*/  BRA `(.L_x_138) ;  /* 0xffffff7800e87947 */ /* 0x000fea000383ffff */
.L_x_53:
[----:B------:R-:W-:-:S07]  /*b2e0*/  MOV R3, UR7 ;  /* 0x0000000700037c02 */ /* 0x000fce0008000f00 */
.L_x_139:
[----:B-1----:R1:W2:Y:S02]  /*b2f0*/  SYNCS.PHASECHK.TRANS64.TRYWAIT P0, [R3+URZ+0xb0], R0 ;  /* 0x0000b000030075a7 */ /* 0x0022a400080011ff */
[----:B--2---:R-:W-:Y:S05]  /*b300*/  @!P0 NANOSLEEP.SYNCS 0x989680 ;  /* 0x009896800000895d */ /* 0x004fea0003900000 */
[----:B------:R-:W2:Y:S02]  /*b310*/  @!P0 SYNCS.PHASECHK.TRANS64 P0, [R3+URZ+0xb0], R0 ;  /* 0x0000b000030085a7 */ /* 0x000ea400080010ff */
[----:B--2---:R-:W-:Y:S05]  /*b320*/  @!P0 BRA `(.L_x_139) ;  /* 0xfffffffc00f08947 */ /* 0x004fea000383ffff */
[----:B------:R-:W-:Y:S05]  /*b330*/  BRA `(.L_x_140) ;  /* 0xffffff7c00207947 */ /* 0x000fea000383ffff */
.L_x_56:
[----:B------:R-:W-:Y:S07]  /*b340*/  MOV R0, UR6 ;  /* 0x0000000600007c02 */ /* 0x000fee0008000f00 */
.L_x_141:
[----:B-1----:R1:W2:Y:S02]  /*b350*/  SYNCS.PHASECHK.TRANS64.TRYWAIT P0, [R0+URZ], R3 ;  /* 0x00000003000075a7 */ /* 0x0022a400080011ff */
[----:B--2---:R-:W-:Y:S05]  /*b360*/  @!P0 NANOSLEEP.SYNCS 0x989680 ;  /* 0x009896800000895d */ /* 0x004fea0003900000 */
[----:B------:R-:W2:Y:S02]  /*b370*/  @!P0 SYNCS.PHASECHK.TRANS64 P0, [R0+URZ], R3 ;  /* 0x00000003000085a7 */ /* 0x000ea400080010ff */
[----:B--2---:R-:W-:Y:S05]  /*b380*/  @!P0 BRA `(.L_x_141) ;  /* 0xfffffffc00f08947 */ /* 0x004fea000383ffff */
[----:B------:R-:W-:Y:S05]  /*b390*/  BRA `(.L_x_55) ;  /* 0xffffff7c003c7947 */ /* 0x000fea000383ffff */
.L_x_59:
[----:B------:R-:W-:-:S07]  /*b3a0*/  MOV R0, UR6 ;  /* 0x0000000600007c02 */ /* 0x000fce0008000f00 */
.L_x_142:
[----:B--2---:R2:W4:Y:S02]  /*b3b0*/  SYNCS.PHASECHK.TRANS64.TRYWAIT P0, [R0+URZ], R3 ;  /* 0x00000003000075a7 */ /* 0x00452400080011ff */
[----:B----4-:R-:W-:Y:S05]  /*b3c0*/  @!P0 NANOSLEEP.SYNCS 0x989680 ;  /* 0x009896800000895d */ /* 0x010fea0003900000 */
[----:B------:R-:W4:Y:S02]  /*b3d0*/  @!P0 SYNCS.PHASECHK.TRANS64 P0, [R0+URZ], R3 ;  /* 0x00000003000085a7 */ /* 0x000f2400080010ff */
[----:B----4-:R-:W-:Y:S05]  /*b3e0*/  @!P0 BRA `(.L_x_142) ;  /* 0xfffffffc00f08947 */ /* 0x010fea000383ffff */
[----:B------:R-:W-:Y:S05]  /*b3f0*/  BRA `(.L_x_143) ;  /* 0xffffff8000187947 */ /* 0x000fea000383ffff */
.L_x_60:
[----:B------:R-:W-:-:S07]  /*b400*/  MOV R0, UR7 ;  /* 0x0000000700007c02 */ /* 0x000fce0008000f00 */
.L_x_144:
[----:B-1----:R1:W2:Y:S02]  /*b410*/  SYNCS.PHASECHK.TRANS64.TRYWAIT P0, [R0+URZ], R3 ;  /* 0x00000003000075a7 */ /* 0x0022a400080011ff */
[----:B--2---:R-:W-:Y:S05]  /*b420*/  @!P0 NANOSLEEP.SYNCS 0x989680 ;  /* 0x009896800000895d */ /* 0x004fea0003900000 */
[----:B------:R-:W2:Y:S02]  /*b430*/  @!P0 SYNCS.PHASECHK.TRANS64 P0, [R0+URZ], R3 ;  /* 0x00000003000085a7 */ /* 0x000ea400080010ff */
[----:B--2---:R-:W-:Y:S05]  /*b440*/  @!P0 BRA `(.L_x_144) ;  /* 0xfffffffc00f08947 */ /* 0x004fea000383ffff */
[----:B------:R-:W-:Y:S05]  /*b450*/  BRA `(.L_x_145) ;  /* 0xffffff8000247947 */ /* 0x000fea000383ffff */
.L_x_65:
[----:B--2---:R2:W3:Y:S02]  /*b460*/  SYNCS.PHASECHK.TRANS64.TRYWAIT P0, [R0+URZ+0x80], R3 ;  /* 0x00008003000075a7 */ /* 0x0044e400080011ff */
[----:B---3--:R-:W-:Y:S05]  /*b470*/  @!P0 NANOSLEEP.SYNCS 0x989680 ;  /* 0x009896800000895d */ /* 0x008fea0003900000 */
[----:B------:R-:W3:Y:S02]  /*b480*/  @!P0 SYNCS.PHASECHK.TRANS64 P0, [R0+URZ+0x80], R3 ;  /* 0x00008003000085a7 */ /* 0x000ee400080010ff */
[----:B---3--:R-:W-:Y:S05]  /*b490*/  @!P0 BRA `(.L_x_65) ;  /* 0xfffffffc00f08947 */ /* 0x008fea000383ffff */
[----:B------:R-:W-:Y:S05]  /*b4a0*/  BRA `(.L_x_146) ;  /* 0xffffff8400307947 */ /* 0x000fea000383ffff */
.L_x_68:
[----:B------:R-:W-:Y:S07]  /*b4b0*/  MOV R0, UR7 ;  /* 0x0000000700007c02 */ /* 0x000fee0008000f00 */
.L_x_147:
[----:B--2---:R2:W3:Y:S02]  /*b4c0*/  SYNCS.PHASECHK.TRANS64.TRYWAIT P0, [R0+URZ+0x78], R3 ;  /* 0x00007803000075a7 */ /* 0x0044e400080011ff */
[----:B---3--:R-:W-:Y:S05]  /*b4d0*/  @!P0 NANOSLEEP.SYNCS 0x989680 ;  /* 0x009896800000895d */ /* 0x008fea0003900000 */
[----:B------:R-:W3:Y:S02]  /*b4e0*/  @!P0 SYNCS.PHASECHK.TRANS64 P0, [R0+URZ+0x78], R3 ;  /* 0x00007803000085a7 */ /* 0x000ee400080010ff */
[----:B---3--:R-:W-:Y:S05]  /*b4f0*/  @!P0 BRA `(.L_x_147) ;  /* 0xfffffffc00f08947 */ /* 0x008fea000383ffff */
[----:B------:R-:W-:Y:S05]  /*b500*/  BRA `(.L_x_67) ;  /* 0xffffff8800107947 */ /* 0x000fea000383ffff */
.L_x_71:
[----:B------:R-:W-:Y:S07]  /*b510*/  MOV R3, UR7 ;  /* 0x0000000700037c02 */ /* 0x000fee0008000f00 */
.L_x_148:
[----:B-1----:R1:W2:Y:S02]  /*b520*/  SYNCS.PHASECHK.TRANS64.TRYWAIT P0, [R3+URZ+0x50], R12 ;  /* 0x0000500c030075a7 */ /* 0x0022a400080011ff */
[----:B--2---:R-:W-:Y:S05]  /*b530*/  @!P0 NANOSLEEP.SYNCS 0x989680 ;  /* 0x009896800000895d */ /* 0x004fea0003900000 */
[----:B------:R-:W2:Y:S02]  /*b540*/  @!P0 SYNCS.PHASECHK.TRANS64 P0, [R3+URZ+0x50], R12 ;  /* 0x0000500c030085a7 */ /* 0x000ea400080010ff */
[----:B--2---:R-:W-:Y:S05]  /*b550*/  @!P0 BRA `(.L_x_148) ;  /* 0xfffffffc00f08947 */ /* 0x004fea000383ffff */
[----:B------:R-:W-:Y:S05]  /*b560*/  BRA `(.L_x_149) ;  /* 0xffffff8800887947 */ /* 0x000fea000383ffff */
.L_x_72:
[----:B-1----:R-:W-:Y:S07]  /*b570*/  MOV R3, UR7 ;  /* 0x0000000700037c02 */ /* 0x002fee0008000f00 */
.L_x_150:
[----:B-1----:R1:W2:Y:S02]  /*b580*/  SYNCS.PHASECHK.TRANS64.TRYWAIT P0, [R3+URZ+0x58], R12 ;  /* 0x0000580c030075a7 */ /* 0x0022a400080011ff */
[----:B--2---:R-:W-:Y:S05]  /*b590*/  @!P0 NANOSLEEP.SYNCS 0x989680 ;  /* 0x009896800000895d */ /* 0x004fea0003900000 */
[----:B------:R-:W2:Y:S02]  /*b5a0*/  @!P0 SYNCS.PHASECHK.TRANS64 P0, [R3+URZ+0x58], R12 ;  /* 0x0000580c030085a7 */ /* 0x000ea400080010ff */
[----:B--2---:R-:W-:Y:S05]  /*b5b0*/  @!P0 BRA `(.L_x_150) ;  /* 0xfffffffc00f08947 */ /* 0x004fea000383ffff */
[----:B------:R-:W-:Y:S05]  /*b5c0*/  BRA `(.L_x_151) ;  /* 0xffffff8800c47947 */ /* 0x000fea000383ffff */
.L_x_73:
[----:B-1----:R-:W-:Y:S07]  /*b5d0*/  MOV R3, UR7 ;  /* 0x0000000700037c02 */ /* 0x002fee0008000f00 */
.L_x_152:
[----:B-1----:R1:W2:Y:S02]  /*b5e0*/  SYNCS.PHASECHK.TRANS64.TRYWAIT P0, [R3+URZ+0x60], R12 ;  /* 0x0000600c030075a7 */ /* 0x0022a400080011ff */
[----:B--2---:R-:W-:Y:S05]  /*b5f0*/  @!P0 NANOSLEEP.SYNCS 0x989680 ;  /* 0x009896800000895d */ /* 0x004fea0003900000 */
[----:B------:R-:W2:Y:S02]  /*b600*/  @!P0 SYNCS.PHASECHK.TRANS64 P0, [R3+URZ+0x60], R12 ;  /* 0x0000600c030085a7 */ /* 0x000ea400080010ff */
[----:B--2---:R-:W-:Y:S05]  /*b610*/  @!P0 BRA `(.L_x_152) ;  /* 0xfffffffc00f08947 */ /* 0x004fea000383ffff */
[----:B------:R-:W-:Y:S05]  /*b620*/  BRA `(.L_x_153) ;  /* 0xffffff8c000c7947 */ /* 0x000fea000383ffff */
.L_x_74:
[----:B------:R-:W-:Y:S07]  /*b630*/  MOV R3, UR7 ;  /* 0x0000000700037c02 */ /* 0x000fee0008000f00 */
.L_x_154:
[----:B-1----:R1:W2:Y:S02]  /*b640*/  SYNCS.PHASECHK.TRANS64.TRYWAIT P0, [R3+URZ+0x68], R12 ;  /* 0x0000680c030075a7 */ /* 0x0022a400080011ff */
[----:B--2---:R-:W-:Y:S05]  /*b650*/  @!P0 NANOSLEEP.SYNCS 0x989680 ;  /* 0x009896800000895d */ /* 0x004fea0003900000 */
[----:B------:R-:W2:Y:S02]  /*b660*/  @!P0 SYNCS.PHASECHK.TRANS64 P0, [R3+URZ+0x68], R12 ;  /* 0x0000680c030085a7 */ /* 0x000ea400080010ff */
[----:B--2---:R-:W-:Y:S05]  /*b670*/  @!P0 BRA `(.L_x_154) ;  /* 0xfffffffc00f08947 */ /* 0x004fea000383ffff */
[----:B------:R-:W-:Y:S05]  /*b680*/  BRA `(.L_x_155) ;  /* 0xffffff8c00947947 */ /* 0x000fea000383ffff */
.L_x_76:
[----:B------:R-:W-:-:S07]  /*b690*/  MOV R0, UR7 ;  /* 0x0000000700007c02 */ /* 0x000fce0008000f00 */
.L_x_156:
[----:B-1----:R1:W3:Y:S02]  /*b6a0*/  SYNCS.PHASECHK.TRANS64.TRYWAIT P0, [R0+URZ+0x50], R3 ;  /* 0x00005003000075a7 */ /* 0x0022e400080011ff */
[----:B---3--:R-:W-:Y:S05]  /*b6b0*/  @!P0 NANOSLEEP.SYNCS 0x989680 ;  /* 0x009896800000895d */ /* 0x008fea0003900000 */
[----:B------:R-:W3:Y:S02]  /*b6c0*/  @!P0 SYNCS.PHASECHK.TRANS64 P0, [R0+URZ+0x50], R3 ;  /* 0x00005003000085a7 */ /* 0x000ee400080010ff */
[----:B---3--:R-:W-:Y:S05]  /*b6d0*/  @!P0 BRA `(.L_x_156) ;  /* 0xfffffffc00f08947 */ /* 0x008fea000383ffff */
[----:B------:R-:W-:Y:S05]  /*b6e0*/  BRA `(.L_x_157) ;  /* 0xffffff9000047947 */ /* 0x000fea000383ffff */
.L_x_77:
[----:B-1----:R-:W-:-:S07]  /*b6f0*/  MOV R0, UR7 ;  /* 0x0000000700007c02 */ /* 0x002fce0008000f00 */
.L_x_158:
[----:B-1----:R1:W3:Y:S02]  /*b700*/  SYNCS.PHASECHK.TRANS64.TRYWAIT P0, [R0+URZ+0x58], R3 ;  /* 0x00005803000075a7 */ /* 0x0022e400080011ff */
[----:B---3--:R-:W-:Y:S05]  /*b710*/  @!P0 NANOSLEEP.SYNCS 0x989680 ;  /* 0x009896800000895d */ /* 0x008fea0003900000 */
[----:B------:R-:W3:Y:S02]  /*b720*/  @!P0 SYNCS.PHASECHK.TRANS64 P0, [R0+URZ+0x58], R3 ;  /* 0x00005803000085a7 */ /* 0x000ee400080010ff */
[----:B---3--:R-:W-:Y:S05]  /*b730*/  @!P0 BRA `(.L_x_158) ;  /* 0xfffffffc00f08947 */ /* 0x008fea000383ffff */
[----:B------:R-:W-:Y:S05]  /*b740*/  BRA `(.L_x_159) ;  /* 0xffffff8c00f47947 */ /* 0x000fea000383ffff */
.L_x_78:
[----:B-1----:R-:W-:-:S07]  /*b750*/  MOV R0, UR7 ;  /* 0x0000000700007c02 */ /* 0x002fce0008000f00 */
.L_x_160:
[----:B-1----:R1:W3:Y:S02]  /*b760*/  SYNCS.PHASECHK.TRANS64.TRYWAIT P0, [R0+URZ+0x60], R3 ;  /* 0x00006003000075a7 */ /* 0x0022e400080011ff */
[----:B---3--:R-:W-:Y:S05]  /*b770*/  @!P0 NANOSLEEP.SYNCS 0x989680 ;  /* 0x009896800000895d */ /* 0x008fea0003900000 */
[----:B------:R-:W3:Y:S02]  /*b780*/  @!P0 SYNCS.PHASECHK.TRANS64 P0, [R0+URZ+0x60], R3 ;  /* 0x00006003000085a7 */ /* 0x000ee400080010ff */
[----:B---3--:R-:W-:Y:S05]  /*b790*/  @!P0 BRA `(.L_x_160) ;  /* 0xfffffffc00f08947 */ /* 0x008fea000383ffff */
[----:B------:R-:W-:Y:S05]  /*b7a0*/  BRA `(.L_x_161) ;  /* 0xffffff8c00e47947 */ /* 0x000fea000383ffff */
.L_x_80:
[----:B--2---:R2:W4:Y:S02]  /*b7b0*/  SYNCS.PHASECHK.TRANS64.TRYWAIT P0, [R0+URZ+0x80], R3 ;  /* 0x00008003000075a7 */ /* 0x00452400080011ff */
[----:B----4-:R-:W-:Y:S05]  /*b7c0*/  @!P0 NANOSLEEP.SYNCS 0x989680 ;  /* 0x009896800000895d */ /* 0x010fea0003900000 */
[----:B------:R-:W4:Y:S02]  /*b7d0*/  @!P0 SYNCS.PHASECHK.TRANS64 P0, [R0+URZ+0x80], R3 ;  /* 0x00008003000085a7 */ /* 0x000f2400080010ff */
[----:B----4-:R-:W-:Y:S05]  /*b7e0*/  @!P0 BRA `(.L_x_80) ;  /* 0xfffffffc00f08947 */ /* 0x010fea000383ffff */
[----:B------:R-:W-:Y:S05]  /*b7f0*/  BRA `(.L_x_162) ;  /* 0xffffff9000ac7947 */ /* 0x000fea000383ffff */
.L_x_91:
[----:B-1----:R1:W3:Y:S02]  /*b800*/  SYNCS.PHASECHK.TRANS64.TRYWAIT P1, [R3+URZ+0x30], R0 ;  /* 0x00003000030075a7 */ /* 0x0022e400080211ff */
[----:B---3--:R-:W-:Y:S05]  /*b810*/  @!P1 NANOSLEEP.SYNCS 0x989680 ;  /* 0x009896800000995d */ /* 0x008fea0003900000 */
[----:B------:R-:W3:Y:S02]  /*b820*/  @!P1 SYNCS.PHASECHK.TRANS64 P1, [R3+URZ+0x30], R0 ;  /* 0x00003000030095a7 */ /* 0x000ee400080210ff */
[----:B---3--:R-:W-:Y:S05]  /*b830*/  @!P1 BRA `(.L_x_91) ;  /* 0xfffffffc00f09947 */ /* 0x008fea000383ffff */
[----:B------:R-:W-:Y:S05]  /*b840*/  BRA `(.L_x_90) ;  /* 0xffffff9c00d07947 */ /* 0x000fea000383ffff */
.L_x_93:
[----:B-1----:R1:W4:Y:S02]  /*b850*/  SYNCS.PHASECHK.TRANS64.TRYWAIT P0, [R193+URZ+0xa0], R2 ;  /* 0x0000a002c10075a7 */ /* 0x00232400080011ff */
[----:B----4-:R-:W-:Y:S05]  /*b860*/  @!P0 NANOSLEEP.SYNCS 0x989680 ;  /* 0x009896800000895d */ /* 0x010fea0003900000 */
[----:B------:R-:W4:Y:S02]  /*b870*/  @!P0 SYNCS.PHASECHK.TRANS64 P0, [R193+URZ+0xa0], R2 ;  /* 0x0000a002c10085a7 */ /* 0x000f2400080010ff */
[----:B----4-:R-:W-:Y:S05]  /*b880*/  @!P0 BRA `(.L_x_93) ;  /* 0xfffffffc00f08947 */ /* 0x010fea000383ffff */
[----:B------:R-:W-:Y:S05]  /*b890*/  BRA `(.L_x_92) ;  /* 0xffffffa0002c7947 */ /* 0x000fea000383ffff */
.L_x_102:
[----:B--2---:R2:W3:Y:S02]  /*b8a0*/  SYNCS.PHASECHK.TRANS64.TRYWAIT P0, [R204+URZ+0x30], R3 ;  /* 0x00003003cc0075a7 */ /* 0x0044e400080011ff */
[----:B---3--:R-:W-:Y:S05]  /*b8b0*/  @!P0 NANOSLEEP.SYNCS 0x989680 ;  /* 0x009896800000895d */ /* 0x008fea0003900000 */
[----:B------:R-:W3:Y:S02]  /*b8c0*/  @!P0 SYNCS.PHASECHK.TRANS64 P0, [R204+URZ+0x30], R3 ;  /* 0x00003003cc0085a7 */ /* 0x000ee400080010ff */
[----:B---3--:R-:W-:Y:S05]  /*b8d0*/  @!P0 BRA `(.L_x_102) ;  /* 0xfffffffc00f08947 */ /* 0x008fea000383ffff */
[----:B------:R-:W-:Y:S05]  /*b8e0*/  BRA `(.L_x_101) ;  /* 0xffffffb400387947 */ /* 0x000fea000383ffff */
.L_x_111:
[----:B--2---:R2:W3:Y:S02]  /*b8f0*/  SYNCS.PHASECHK.TRANS64.TRYWAIT P0, [R0+URZ+0x30], R5 ;  /* 0x00003005000075a7 */ /* 0x0044e400080011ff */
[----:B---3--:R-:W-:Y:S05]  /*b900*/  @!P0 NANOSLEEP.SYNCS 0x989680 ;  /* 0x009896800000895d */ /* 0x008fea0003900000 */
[----:B------:R-:W3:Y:S02]  /*b910*/  @!P0 SYNCS.PHASECHK.TRANS64 P0, [R0+URZ+0x30], R5 ;  /* 0x00003005000085a7 */ /* 0x000ee400080010ff */
[----:B---3--:R-:W-:Y:S05]  /*b920*/  @!P0 BRA `(.L_x_111) ;  /* 0xfffffffc00f08947 */ /* 0x008fea000383ffff */
[----:B------:R-:W-:Y:S05]  /*b930*/  BRA `(.L_x_110) ;  /* 0xffffffc800907947 */ /* 0x000fea000383ffff */
.L_x_120:
[----:B--2---:R2:W3:Y:S02]  /*b940*/  SYNCS.PHASECHK.TRANS64.TRYWAIT P0, [R0+URZ+0x30], R3 ;  /* 0x00003003000075a7 */ /* 0x0044e400080011ff */
[----:B---3--:R-:W-:Y:S05]  /*b950*/  @!P0 NANOSLEEP.SYNCS 0x989680 ;  /* 0x009896800000895d */ /* 0x008fea0003900000 */
[----:B------:R-:W3:Y:S02]  /*b960*/  @!P0 SYNCS.PHASECHK.TRANS64 P0, [R0+URZ+0x30], R3 ;  /* 0x00003003000085a7 */ /* 0x000ee400080010ff */
[----:B---3--:R-:W-:Y:S05]  /*b970*/  @!P0 BRA `(.L_x_120) ;  /* 0xfffffffc00f08947 */ /* 0x008fea000383ffff */
[----:B------:R-:W-:Y:S05]  /*b980*/  BRA `(.L_x_119) ;  /* 0xffffffdc00f47947 */ /* 0x000fea000383ffff */
        .weak           $__internal_0_$__cuda_sm10x_tcgen05_guardrail_trap_col_being_dealloced_not_returned_by_alloc
        .type           $__internal_0_$__cuda_sm10x_tcgen05_guardrail_trap_col_being_dealloced_not_returned_by_alloc,@function
        .size           $__internal_0_$__cuda_sm10x_tcgen05_guardrail_trap_col_being_dealloced_not_returned_by_alloc,($__internal_1_$__cuda_sm10x_tcgen05_guardrail_trap_phase_invalid_during_alloc - $__internal_0_$__cuda_sm10x_tcgen05_guardrail_trap_col_being_dealloced_not_returned_by_alloc)
$__internal_0_$__cuda_sm10x_tcgen05_guardrail_trap_col_being_dealloced_not_returned_by_alloc:
[----:B------:R-:W-:Y:S05]  /*b990*/  BPT.TRAP 0x1 ;  /* 0x000000040000795c */ /* 0x000fea0000300000 */
[----:B------:R-:W-:-:S04]  /*b9a0*/  HFMA2 R3, -RZ, RZ, 0, 0 ;  /* 0x00000000ff037431 */ /* 0x000fc800000001ff */
[----:B------:R-:W-:Y:S05]  /*b9b0*/  RET.REL.NODEC R2 `(_ZN7cutlass13device_kernelINS_4gemm6kernel13GemmUniversalIN4cute5tupleIJiiiiEEENS1_10collective13CollectiveMmaINS1_35MainloopSm100TmaUmmaWarpSpecializedILi3ELi2ELi2ENS5_IJNS4_1CILi1EEESB_SB_EEEEENS5_IJNSA_ILi128EEENSA_ILi256EEESE_EEENS_12float_e4m3_tENS5_IJSB_llEEESH_NS5_IJlSB_lEEENS4_8TiledMMAINS4_8MMA_AtomIJNS4_10MMA_TraitsINS4_19SM100_MMA_F8F6F4_SSEJSH_SH_fSE_SF_NS4_17integral_constantINS4_4UMMA5MajorELSQ_1EEENSO_ISQ_LSQ_0EEENSO_INSP_7ScaleInELST_0EEESU_EEEEEENS4_6LayoutISC_NS5_IJNSA_ILi0EEESY_SY_EEEEENS5_IJNS4_10UnderscoreES11_S11_EEEEENS4_13SM90_TMA_LOADENS4_14ComposedLayoutINS4_7SwizzleILi3ELi4ELi3EEENS4_18smem_ptr_flag_bitsILi8EEENSX_INS5_IJSE_NSA_ILi8EEEEEENS5_IJSB_SE_EEEEEEEvNS4_8identityES14_NS15_IS17_S19_NSX_INS5_IJS1A_SE_EEENS5_IJSE_SB_EEEEEEEvS1F_EENS_8epilogue10collective18CollectiveEpilogueINS1L_23Sm100TmaWarpSpecializedILi4ELi2ELi64ELb0ELb0EEEJSG_NS5_IJNSX_ISE_SB_EENSX_INSA_ILi64EEESB_EEEEESH_SJ_SH_SJ_NS1L_6fusion15FusionCallbacksIS1P_NS1U_17LinearCombinationISH_fSH_fLNS_15FloatRoundStyleE2EEESG_S1T_JEEENS4_5SM1004TMEM4LOAD26SM100_TMEM_LOAD_32dp32b64xES14_NS15_INS16_ILi2ELi4ELi3EEES19_NSX_INS5_IJS1A_S1R_EEENS5_IJS1R_SB_EEEEEEENS4_39AutoVectorizingCopyWithAssumedAlignmentILi128EEENS4_14SM90_TMA_STOREES28_S2A_S2A_EEEvvEEEEvNT_6ParamsE) ;  /* 0xffffff4402907950 */ /* 0x000fea0003c3ffff */
        .weak           $__internal_1_$__cuda_sm10x_tcgen05_guardrail_trap_phase_invalid_during_alloc
        .type           $__internal_1_$__cuda_sm10x_tcgen05_guardrail_trap_phase_invalid_during_alloc,@function
        .size           $__internal_1_$__cuda_sm10x_tcgen05_guardrail_trap_phase_invalid_during_alloc,($__internal_2_$__cuda_sm10x_tcgen05_guardrail_trap_unallocated_columns_being_dealloced - $__internal_1_$__cuda_sm10x_tcgen05_guardrail_trap_phase_invalid_during_alloc)
$__internal_1_$__cuda_sm10x_tcgen05_guardrail_trap_phase_invalid_during_alloc:
[----:B------:R-:W-:Y:S05]  /*b9c0*/  BPT.TRAP 0x1 ;  /* 0x000000040000795c */ /* 0x000fea0000300000 */
[----:B------:R-:W-:-:S04]  /*b9d0*/  MOV R3, 0x0 ;  /* 0x0000000000037802 */ /* 0x000fc80000000f00 */
[----:B------:R-:W-:Y:S05]  /*b9e0*/  RET.REL.NODEC R2 `(_ZN7cutlass13device_kernelINS_4gemm6kernel13GemmUniversalIN4cute5tupleIJiiiiEEENS1_10collective13CollectiveMmaINS1_35MainloopSm100TmaUmmaWarpSpecializedILi3ELi2ELi2ENS5_IJNS4_1CILi1EEESB_SB_EEEEENS5_IJNSA_ILi128EEENSA_ILi256EEESE_EEENS_12float_e4m3_tENS5_IJSB_llEEESH_NS5_IJlSB_lEEENS4_8TiledMMAINS4_8MMA_AtomIJNS4_10MMA_TraitsINS4_19SM100_MMA_F8F6F4_SSEJSH_SH_fSE_SF_NS4_17integral_constantINS4_4UMMA5MajorELSQ_1EEENSO_ISQ_LSQ_0EEENSO_INSP_7ScaleInELST_0EEESU_EEEEEENS4_6LayoutISC_NS5_IJNSA_ILi0EEESY_SY_EEEEENS5_IJNS4_10UnderscoreES11_S11_EEEEENS4_13SM90_TMA_LOADENS4_14ComposedLayoutINS4_7SwizzleILi3ELi4ELi3EEENS4_18smem_ptr_flag_bitsILi8EEENSX_INS5_IJSE_NSA_ILi8EEEEEENS5_IJSB_SE_EEEEEEEvNS4_8identityES14_NS15_IS17_S19_NSX_INS5_IJS1A_SE_EEENS5_IJSE_SB_EEEEEEEvS1F_EENS_8epilogue10collective18CollectiveEpilogueINS1L_23Sm100TmaWarpSpecializedILi4ELi2ELi64ELb0ELb0EEEJSG_NS5_IJNSX_ISE_SB_EENSX_INSA_ILi64EEESB_EEEEESH_SJ_SH_SJ_NS1L_6fusion15FusionCallbacksIS1P_NS1U_17LinearCombinationISH_fSH_fLNS_15FloatRoundStyleE2EEESG_S1T_JEEENS4_5SM1004TMEM4LOAD26SM100_TMEM_LOAD_32dp32b64xES14_NS15_INS16_ILi2ELi4ELi3EEES19_NSX_INS5_IJS1A_S1R_EEENS5_IJS1R_SB_EEEEEEENS4_39AutoVectorizingCopyWithAssumedAlignmentILi128EEENS4_14SM90_TMA_STOREES28_S2A_S2A_EEEvvEEEEvNT_6ParamsE) ;  /* 0xffffff4402847950 */ /* 0x000fea0003c3ffff */
        .weak           $__internal_2_$__cuda_sm10x_tcgen05_guardrail_trap_unallocated_columns_being_dealloced
        .type           $__internal_2_$__cuda_sm10x_tcgen05_guardrail_trap_unallocated_columns_being_dealloced,@function
        .size           $__internal_2_$__cuda_sm10x_tcgen05_guardrail_trap_unallocated_columns_being_dealloced,(.L_x_164 - $__internal_2_$__cuda_sm10x_tcgen05_guardrail_trap_unallocated_columns_being_dealloced)
$__internal_2_$__cuda_sm10x_tcgen05_guardrail_trap_unallocated_columns_being_dealloced:
[----:B------:R-:W-:Y:S05]  /*b9f0*/  BPT.TRAP 0x1 ;  /* 0x000000040000795c */ /* 0x000fea0000300000 */
[----:B------:R-:W-:-:S04]  /*ba00*/  HFMA2 R3, -RZ, RZ, 0, 0 ;  /* 0x00000000ff037431 */ /* 0x000fc800000001ff */
[----:B------:R-:W-:Y:S05]  /*ba10*/  RET.REL.NODEC R2 `(_ZN7cutlass13device_kernelINS_4gemm6kernel13GemmUniversalIN4cute5tupleIJiiiiEEENS1_10collective13CollectiveMmaINS1_35MainloopSm100TmaUmmaWarpSpecializedILi3ELi2ELi2ENS5_IJNS4_1CILi1EEESB_SB_EEEEENS5_IJNSA_ILi128EEENSA_ILi256EEESE_EEENS_12float_e4m3_tENS5_IJSB_llEEESH_NS5_IJlSB_lEEENS4_8TiledMMAINS4_8MMA_AtomIJNS4_10MMA_TraitsINS4_19SM100_MMA_F8F6F4_SSEJSH_SH_fSE_SF_NS4_17integral_constantINS4_4UMMA5MajorELSQ_1EEENSO_ISQ_LSQ_0EEENSO_INSP_7ScaleInELST_0EEESU_EEEEEENS4_6LayoutISC_NS5_IJNSA_ILi0EEESY_SY_EEEEENS5_IJNS4_10UnderscoreES11_S11_EEEEENS4_13SM90_TMA_LOADENS4_14ComposedLayoutINS4_7SwizzleILi3ELi4ELi3EEENS4_18smem_ptr_flag_bitsILi8EEENSX_INS5_IJSE_NSA_ILi8EEEEEENS5_IJSB_SE_EEEEEEEvNS4_8identityES14_NS15_IS17_S19_NSX_INS5_IJS1A_SE_EEENS5_IJSE_SB_EEEEEEEvS1F_EENS_8epilogue10collective18CollectiveEpilogueINS1L_23Sm100TmaWarpSpecializedILi4ELi2ELi64ELb0ELb0EEEJSG_NS5_IJNSX_ISE_SB_EENSX_INSA_ILi64EEESB_EEEEESH_SJ_SH_SJ_NS1L_6fusion15FusionCallbacksIS1P_NS1U_17LinearCombinationISH_fSH_fLNS_15FloatRoundStyleE2EEESG_S1T_JEEENS4_5SM1004TMEM4LOAD26SM100_TMEM_LOAD_32dp32b64xES14_NS15_INS16_ILi2ELi4ELi3EEES19_NSX_INS5_IJS1A_S1R_EEENS5_IJS1R_SB_EEEEEEENS4_39AutoVectorizingCopyWithAssumedAlignmentILi128EEENS4_14SM90_TMA_STOREES28_S2A_S2A_EEEvvEEEEvNT_6ParamsE) ;  /* 0xffffff4402787950 */ /* 0x000fea0003c3ffff */
.L_x_163:
[----:B------:R-:W-:-:S00]  /*ba20*/  BRA `(.L_x_163) ;  /* 0xfffffffc00fc7947 */ /* 0x000fc0000383ffff */
[----:B------:R-:W-:-:S00]  /*ba30*/  NOP ;  /* 0x0000000000007918 */ /* 0x000fc00000000000 */
        /* <DEDUP_REMOVED lines=12> */
.L_x_164:


//--------------------- .nv.global.init           --------------------------
	.section	.nv.global.init,"aw",@progbits
.nv.global.init:
	.type		$str$27,@object
	.size		$str$27,($str$28 - $str$27)
$str$27:
        /*0000*/ 	.byte	0x28, 0x61, 0x64, 0x64, 0x72, 0x65, 0x73, 0x73, 0x20, 0x26, 0x20, 0x6d, 0x61, 0x73, 0x6b, 0x29
        /*0010*/ 	.byte	0x20, 0x3d, 0x3d, 0x20, 0x30, 0x00
	.type		$str$28,@object
	.size		$str$28,($str$26 - $str$28)
$str$28:
        /*0016*/ 	.byte	0x2f, 0x74, 0x6d, 0x70, 0x2f, 0x63, 0x75, 0x74, 0x6c, 0x61, 0x73, 0x73, 0x5f, 0x73, 0x77, 0x65
        /*0026*/ 	.byte	0x65, 0x70, 0x5f, 0x73, 0x72, 0x63, 0x2f, 0x69, 0x6e, 0x63, 0x6c, 0x75, 0x64, 0x65, 0x2f, 0x63
        /*0036*/ 	.byte	0x75, 0x74, 0x65, 0x2f, 0x70, 0x6f, 0x69, 0x6e, 0x74, 0x65, 0x72, 0x5f, 0x66, 0x6c, 0x61, 0x67
        /*0046*/ 	.byte	0x67, 0x65, 0x64, 0x2e, 0x68, 0x70, 0x70, 0x00
	.type		$str$26,@object
	.size		$str$26,($str$25 - $str$26)
$str$26:
        /*004e*/ 	.byte	0x2f, 0x74, 0x6d, 0x70, 0x2f, 0x63, 0x75, 0x74, 0x6c, 0x61, 0x73, 0x73, 0x5f, 0x73, 0x77, 0x65
        /*005e*/ 	.byte	0x65, 0x70, 0x5f, 0x73, 0x72, 0x63, 0x2f, 0x69, 0x6e, 0x63, 0x6c, 0x75, 0x64, 0x65, 0x2f, 0x63
        /*006e*/ 	.byte	0x75, 0x74, 0x65, 0x2f, 0x61, 0x74, 0x6f, 0x6d, 0x2f, 0x63, 0x6f, 0x70, 0x79, 0x5f, 0x74, 0x72
        /*007e*/ 	.byte	0x61, 0x69, 0x74, 0x73, 0x5f, 0x73, 0x6d, 0x31, 0x30, 0x30, 0x2e, 0x68, 0x70, 0x70, 0x00
	.type		$str$25,@object
	.size		$str$25,(__unnamed_1 - $str$25)
$str$25:
        /*008d*/ 	.byte	0x28, 0x28, 0x75, 0x69, 0x6e, 0x74, 0x33, 0x32, 0x5f, 0x74, 0x28, 0x74, 0x68, 0x72, 0x65, 0x61
        /*009d*/ 	.byte	0x64, 0x49, 0x64, 0x78, 0x2e, 0x78, 0x29, 0x20, 0x2f, 0x20, 0x33, 0x32, 0x29, 0x20, 0x25, 0x20
        /*00ad*/ 	.byte	0x34, 0x29, 0x20, 0x3d, 0x3d, 0x20, 0x28, 0x28, 0x28, 0x74, 0x6d, 0x65, 0x6d, 0x5f, 0x61, 0x64
        /*00bd*/ 	.byte	0x64, 0x72, 0x20, 0x3e, 0x3e, 0x20, 0x31, 0x36, 0x29, 0x20, 0x2f, 0x20, 0x33, 0x32, 0x29, 0x20
        /*00cd*/ 	.byte	0x25, 0x20, 0x34, 0x29, 0x00
	.type		__unnamed_1,@object
	.size		__unnamed_1,(__unnamed_2 - __unnamed_1)
__unnamed_1:
        /*00d2*/ 	.byte	0x61, 0x75, 0x74, 0x6f, 0x20, 0x63, 0x75, 0x74, 0x65, 0x3a, 0x3a, 0x61, 0x73, 0x5f, 0x70, 0x6f
        /* <DEDUP_REMOVED lines=24> */
        /*0262*/ 	.byte	0x43, 0x3c, 0x38, 0x31, 0x39, 0x32, 0x3e, 0x3e, 0x3e, 0x3e, 0x5d, 0x00
	.type		__unnamed_2,@object
	.size		__unnamed_2,(__unnamed_3 - __unnamed_2)
__unnamed_2:
        /* <DEDUP_REMOVED lines=26> */
	.type		__unnamed_3,@object
	.size		__unnamed_3,(.L_3 - __unnamed_3)
__unnamed_3:
        /* <DEDUP_REMOVED lines=42> */
        /*06aa*/ 	.byte	0x3e, 0x3e, 0x3e, 0x3e, 0x5d, 0x00
.L_3:


//--------------------- .nv.shared._ZN7cutlass13device_kernelINS_4gemm6kernel13GemmUniversalIN4cute5tupleIJiiiiEEENS1_10collective13CollectiveMmaINS1_35MainloopSm100TmaUmmaWarpSpecializedILi3ELi2ELi2ENS5_IJNS4_1CILi1EEESB_SB_EEEEENS5_IJNSA_ILi128EEENSA_ILi256EEESE_EEENS_12float_e4m3_tENS5_IJSB_llEEESH_NS5_IJlSB_lEEENS4_8TiledMMAINS4_8MMA_AtomIJNS4_10MMA_TraitsINS4_19SM100_MMA_F8F6F4_SSEJSH_SH_fSE_SF_NS4_17integral_constantINS4_4UMMA5MajorELSQ_1EEENSO_ISQ_LSQ_0EEENSO_INSP_7ScaleInELST_0EEESU_EEEEEENS4_6LayoutISC_NS5_IJNSA_ILi0EEESY_SY_EEEEENS5_IJNS4_10UnderscoreES11_S11_EEEEENS4_13SM90_TMA_LOADENS4_14ComposedLayoutINS4_7SwizzleILi3ELi4ELi3EEENS4_18smem_ptr_flag_bitsILi8EEENSX_INS5_IJSE_NSA_ILi8EEEEEENS5_IJSB_SE_EEEEEEEvNS4_8identityES14_NS15_IS17_S19_NSX_INS5_IJS1A_SE_EEENS5_IJSE_SB_EEEEEEEvS1F_EENS_8epilogue10collective18CollectiveEpilogueINS1L_23Sm100TmaWarpSpecializedILi4ELi2ELi64ELb0ELb0EEEJSG_NS5_IJNSX_ISE_SB_EENSX_INSA_ILi64EEESB_EEEEESH_SJ_SH_SJ_NS1L_6fusion15FusionCallbacksIS1P_NS1U_17LinearCombinationISH_fSH_fLNS_15FloatRoundStyleE2EEESG_S1T_JEEENS4_5SM1004TMEM4LOAD26SM100_TMEM_LOAD_32dp32b64xES14_NS15_INS16_ILi2ELi4ELi3EEES19_NSX_INS5_IJS1A_S1R_EEENS5_IJS1R_SB_EEEEEEENS4_39AutoVectorizingCopyWithAssumedAlignmentILi128EEENS4_14SM90_TMA_STOREES28_S2A_S2A_EEEvvEEEEvNT_6ParamsE --------------------------
	.section	.nv.shared._ZN7cutlass13device_kernelINS_4gemm6kernel13GemmUniversalIN4cute5tupleIJiiiiEEENS1_10collective13CollectiveMmaINS1_35MainloopSm100TmaUmmaWarpSpecializedILi3ELi2ELi2ENS5_IJNS4_1CILi1EEESB_SB_EEEEENS5_IJNSA_ILi128EEENSA_ILi256EEESE_EEENS_12float_e4m3_tENS5_IJSB_llEEESH_NS5_IJlSB_lEEENS4_8TiledMMAINS4_8MMA_AtomIJNS4_10MMA_TraitsINS4_19SM100_MMA_F8F6F4_SSEJSH_SH_fSE_SF_NS4_17integral_constantINS4_4UMMA5MajorELSQ_1EEENSO_ISQ_LSQ_0EEENSO_INSP_7ScaleInELST_0EEESU_EEEEEENS4_6LayoutISC_NS5_IJNSA_ILi0EEESY_SY_EEEEENS5_IJNS4_10UnderscoreES11_S11_EEEEENS4_13SM90_TMA_LOADENS4_14ComposedLayoutINS4_7SwizzleILi3ELi4ELi3EEENS4_18smem_ptr_flag_bitsILi8EEENSX_INS5_IJSE_NSA_ILi8EEEEEENS5_IJSB_SE_EEEEEEEvNS4_8identityES14_NS15_IS17_S19_NSX_INS5_IJS1A_SE_EEENS5_IJSE_SB_EEEEEEEvS1F_EENS_8epilogue10collective18CollectiveEpilogueINS1L_23Sm100TmaWarpSpecializedILi4ELi2ELi64ELb0ELb0EEEJSG_NS5_IJNSX_ISE_SB_EENSX_INSA_ILi64EEESB_EEEEESH_SJ_SH_SJ_NS1L_6fusion15FusionCallbacksIS1P_NS1U_17LinearCombinationISH_fSH_fLNS_15FloatRoundStyleE2EEESG_S1T_JEEENS4_5SM1004TMEM4LOAD26SM100_TMEM_LOAD_32dp32b64xES14_NS15_INS16_ILi2ELi4ELi3EEES19_NSX_INS5_IJS1A_S1R_EEENS5_IJS1R_SB_EEEEEEENS4_39AutoVectorizingCopyWithAssumedAlignmentILi128EEENS4_14SM90_TMA_STOREES28_S2A_S2A_EEEvvEEEEvNT_6ParamsE,"aw",@nobits
	.sectionflags	@""
	.align	16
	.zero		1024


//--------------------- .nv.shared.reserved.0     --------------------------
	.section	.nv.shared.reserved.0,"aw",@nobits
	.weak		__nv_reservedSMEM_offset_0_alias
	.size		__nv_reservedSMEM_offset_0_alias, 0, 64
	.other		__nv_reservedSMEM_offset_0_alias,@"STO_CUDA_RESERVED_SHARED STV_DEFAULT"
__nv_reservedSMEM_offset_0_alias:
	.zero		0
.nv.shared.reserved.0:
	.zero		64
	.weak		__nv_reservedSMEM_tcgen05_partition
	.type		__nv_reservedSMEM_tcgen05_partition,@object
	.size		__nv_reservedSMEM_tcgen05_partition,(.L_0 - __nv_reservedSMEM_tcgen05_partition)
__nv_reservedSMEM_tcgen05_partition:
	.zero		32
.L_0:


//--------------------- .nv.global                --------------------------
	.section	.nv.global,"aw",@nobits
.nv.global:
	.type		_ZN40_INTERNAL_25aaeda1_4_k_cu_05779208_269794cute1_E,@object
	.size		_ZN40_INTERNAL_25aaeda1_4_k_cu_05779208_269794cute1_E,(_ZN40_INTERNAL_25aaeda1_4_k_cu_05779208_269794cuda3std3__45__cpo6cbeginE - _ZN40_INTERNAL_25aaeda1_4_k_cu_05779208_269794cute1_E)
_ZN40_INTERNAL_25aaeda1_4_k_cu_05779208_269794cute1_E:
	.zero		1
	.type		_ZN40_INTERNAL_25aaeda1_4_k_cu_05779208_269794cuda3std3__45__cpo6cbeginE,@object
	.size		_ZN40_INTERNAL_25aaeda1_4_k_cu_05779208_269794cuda3std3__45__cpo6cbeginE,(_ZN40_INTERNAL_25aaeda1_4_k_cu_05779208_269794cuda3std3__48in_placeE - _ZN40_INTERNAL_25aaeda1_4_k_cu_05779208_269794cuda3std3__45__cpo6cbeginE)
_ZN40_INTERNAL_25aaeda1_4_k_cu_05779208_269794cuda3std3__45__cpo6cbeginE:
	.zero		1
	.type		_ZN40_INTERNAL_25aaeda1_4_k_cu_05779208_269794cuda3std3__48in_placeE,@object
	.size		_ZN40_INTERNAL_25aaeda1_4_k_cu_05779208_269794cuda3std3__48in_placeE,(_ZN40_INTERNAL_25aaeda1_4_k_cu_05779208_269794cuda3std6ranges3__45__cpo9iter_moveE - _ZN40_INTERNAL_25aaeda1_4_k_cu_05779208_269794cuda3std3__48in_placeE)
_ZN40_INTERNAL_25aaeda1_4_k_cu_05779208_269794cuda3std3__48in_placeE:
	.zero		1
	.type		_ZN40_INTERNAL_25aaeda1_4_k_cu_05779208_269794cuda3std6ranges3__45__cpo9iter_moveE,@object
	.size		_ZN40_INTERNAL_25aaeda1_4_k_cu_05779208_269794cuda3std6ranges3__45__cpo9iter_moveE,(_ZN40_INTERNAL_25aaeda1_4_k_cu_05779208_269794cuda3std3__45__cpo5beginE - _ZN40_INTERNAL_25aaeda1_4_k_cu_05779208_269794cuda3std6ranges3__45__cpo9iter_moveE)
_ZN40_INTERNAL_25aaeda1_4_k_cu_05779208_269794cuda3std6ranges3__45__cpo9iter_moveE:
	.zero		1
	.type		_ZN40_INTERNAL_25aaeda1_4_k_cu_05779208_269794cuda3std3__45__cpo5beginE,@object
	.size		_ZN40_INTERNAL_25aaeda1_4_k_cu_05779208_269794cuda3std3__45__cpo5beginE,(_ZN40_INTERNAL_25aaeda1_4_k_cu_05779208_269794cuda3std3__442_GLOBAL__N__25aaeda1_4_k_cu_05779208_269796ignoreE - _ZN40_INTERNAL_25aaeda1_4_k_cu_05779208_269794cuda3std3__45__cpo5beginE)
_ZN40_INTERNAL_25aaeda1_4_k_cu_05779208_269794cuda3std3__45__cpo5beginE:
	.zero		1
	.type		_ZN40_INTERNAL_25aaeda1_4_k_cu_05779208_269794cuda3std3__442_GLOBAL__N__25aaeda1_4_k_cu_05779208_269796ignoreE,@object
	.size		_ZN40_INTERNAL_25aaeda1_4_k_cu_05779208_269794cuda3std3__442_GLOBAL__N__25aaeda1_4_k_cu_05779208_269796ignoreE,(_ZN40_INTERNAL_25aaeda1_4_k_cu_05779208_269794cute7productE - _ZN40_INTERNAL_25aaeda1_4_k_cu_05779208_269794cuda3std3__442_GLOBAL__N__25aaeda1_4_k_cu_05779208_269796ignoreE)
_ZN40_INTERNAL_25aaeda1_4_k_cu_05779208_269794cuda3std3__442_GLOBAL__N__25aaeda1_4_k_cu_05779208_269796ignoreE:
	.zero		1
	.type		_ZN40_INTERNAL_25aaeda1_4_k_cu_05779208_269794cute7productE,@object
	.size		_ZN40_INTERNAL_25aaeda1_4_k_cu_05779208_269794cute7productE,(_ZN40_INTERNAL_25aaeda1_4_k_cu_05779208_269794cuda3std3__45__cpo3endE - _ZN40_INTERNAL_25aaeda1_4_k_cu_05779208_269794cute7productE)
_ZN40_INTERNAL_25aaeda1_4_k_cu_05779208_269794cute7productE:
	.zero		1
	.type		_ZN40_INTERNAL_25aaeda1_4_k_cu_05779208_269794cuda3std3__45__cpo3endE,@object
	.size		_ZN40_INTERNAL_25aaeda1_4_k_cu_05779208_269794cuda3std3__45__cpo3endE,(_ZN40_INTERNAL_25aaeda1_4_k_cu_05779208_269794cuda3std3__419piecewise_constructE - _ZN40_INTERNAL_25aaeda1_4_k_cu_05779208_269794cuda3std3__45__cpo3endE)
_ZN40_INTERNAL_25aaeda1_4_k_cu_05779208_269794cuda3std3__45__cpo3endE:
	.zero		1
	.type		_ZN40_INTERNAL_25aaeda1_4_k_cu_05779208_269794cuda3std3__419piecewise_constructE,@object
	.size		_ZN40_INTERNAL_25aaeda1_4_k_cu_05779208_269794cuda3std3__419piecewise_constructE,(_ZN40_INTERNAL_25aaeda1_4_k_cu_05779208_269794cuda3std3__45__cpo4cendE - _ZN40_INTERNAL_25aaeda1_4_k_cu_05779208_269794cuda3std3__419piecewise_constructE)
_ZN40_INTERNAL_25aaeda1_4_k_cu_05779208_269794cuda3std3__419piecewise_constructE:
	.zero		1
	.type		_ZN40_INTERNAL_25aaeda1_4_k_cu_05779208_269794cuda3std3__45__cpo4cendE,@object
	.size		_ZN40_INTERNAL_25aaeda1_4_k_cu_05779208_269794cuda3std3__45__cpo4cendE,(_ZN40_INTERNAL_25aaeda1_4_k_cu_05779208_269794cuda3std6ranges3__45__cpo4swapE - _ZN40_INTERNAL_25aaeda1_4_k_cu_05779208_269794cuda3std3__45__cpo4cendE)
_ZN40_INTERNAL_25aaeda1_4_k_cu_05779208_269794cuda3std3__45__cpo4cendE:
	.zero		1
	.type		_ZN40_INTERNAL_25aaeda1_4_k_cu_05779208_269794cuda3std6ranges3__45__cpo4swapE,@object
	.size		_ZN40_INTERNAL_25aaeda1_4_k_cu_05779208_269794cuda3std6ranges3__45__cpo4swapE,(.L_11 - _ZN40_INTERNAL_25aaeda1_4_k_cu_05779208_269794cuda3std6ranges3__45__cpo4swapE)
_ZN40_INTERNAL_25aaeda1_4_k_cu_05779208_269794cuda3std6ranges3__45__cpo4swapE:
	.zero		1
.L_11:


//--------------------- .nv.constant0._ZN7cutlass13device_kernelINS_4gemm6kernel13GemmUniversalIN4cute5tupleIJiiiiEEENS1_10collective13CollectiveMmaINS1_35MainloopSm100TmaUmmaWarpSpecializedILi3ELi2ELi2ENS5_IJNS4_1CILi1EEESB_SB_EEEEENS5_IJNSA_ILi128EEENSA_ILi256EEESE_EEENS_12float_e4m3_tENS5_IJSB_llEEESH_NS5_IJlSB_lEEENS4_8TiledMMAINS4_8MMA_AtomIJNS4_10MMA_TraitsINS4_19SM100_MMA_F8F6F4_SSEJSH_SH_fSE_SF_NS4_17integral_constantINS4_4UMMA5MajorELSQ_1EEENSO_ISQ_LSQ_0EEENSO_INSP_7ScaleInELST_0EEESU_EEEEEENS4_6LayoutISC_NS5_IJNSA_ILi0EEESY_SY_EEEEENS5_IJNS4_10UnderscoreES11_S11_EEEEENS4_13SM90_TMA_LOADENS4_14ComposedLayoutINS4_7SwizzleILi3ELi4ELi3EEENS4_18smem_ptr_flag_bitsILi8EEENSX_INS5_IJSE_NSA_ILi8EEEEEENS5_IJSB_SE_EEEEEEEvNS4_8identityES14_NS15_IS17_S19_NSX_INS5_IJS1A_SE_EEENS5_IJSE_SB_EEEEEEEvS1F_EENS_8epilogue10collective18CollectiveEpilogueINS1L_23Sm100TmaWarpSpecializedILi4ELi2ELi64ELb0ELb0EEEJSG_NS5_IJNSX_ISE_SB_EENSX_INSA_ILi64EEESB_EEEEESH_SJ_SH_SJ_NS1L_6fusion15FusionCallbacksIS1P_NS1U_17LinearCombinationISH_fSH_fLNS_15FloatRoundStyleE2EEESG_S1T_JEEENS4_5SM1004TMEM4LOAD26SM100_TMEM_LOAD_32dp32b64xES14_NS15_INS16_ILi2ELi4ELi3EEES19_NSX_INS5_IJS1A_S1R_EEENS5_IJS1R_SB_EEEEEEENS4_39AutoVectorizingCopyWithAssumedAlignmentILi128EEENS4_14SM90_TMA_STOREES28_S2A_S2A_EEEvvEEEEvNT_6ParamsE --------------------------
	.section	.nv.constant0._ZN7cutlass13device_kernelINS_4gemm6kernel13GemmUniversalIN4cute5tupleIJiiiiEEENS1_10collective13CollectiveMmaINS1_35MainloopSm100TmaUmmaWarpSpecializedILi3ELi2ELi2ENS5_IJNS4_1CILi1EEESB_SB_EEEEENS5_IJNSA_ILi128EEENSA_ILi256EEESE_EEENS_12float_e4m3_tENS5_IJSB_llEEESH_NS5_IJlSB_lEEENS4_8TiledMMAINS4_8MMA_AtomIJNS4_10MMA_TraitsINS4_19SM100_MMA_F8F6F4_SSEJSH_SH_fSE_SF_NS4_17integral_constantINS4_4UMMA5MajorELSQ_1EEENSO_ISQ_LSQ_0EEENSO_INSP_7ScaleInELST_0EEESU_EEEEEENS4_6LayoutISC_NS5_IJNSA_ILi0EEESY_SY_EEEEENS5_IJNS4_10UnderscoreES11_S11_EEEEENS4_13SM90_TMA_LOADENS4_14ComposedLayoutINS4_7SwizzleILi3ELi4ELi3EEENS4_18smem_ptr_flag_bitsILi8EEENSX_INS5_IJSE_NSA_ILi8EEEEEENS5_IJSB_SE_EEEEEEEvNS4_8identityES14_NS15_IS17_S19_NSX_INS5_IJS1A_SE_EEENS5_IJSE_SB_EEEEEEEvS1F_EENS_8epilogue10collective18CollectiveEpilogueINS1L_23Sm100TmaWarpSpecializedILi4ELi2ELi64ELb0ELb0EEEJSG_NS5_IJNSX_ISE_SB_EENSX_INSA_ILi64EEESB_EEEEESH_SJ_SH_SJ_NS1L_6fusion15FusionCallbacksIS1P_NS1U_17LinearCombinationISH_fSH_fLNS_15FloatRoundStyleE2EEESG_S1T_JEEENS4_5SM1004TMEM4LOAD26SM100_TMEM_LOAD_32dp32b64xES14_NS15_INS16_ILi2ELi4ELi3EEES19_NSX_INS5_IJS1A_S1R_EEENS5_IJS1R_SB_EEEEEEENS4_39AutoVectorizingCopyWithAssumedAlignmentILi128EEENS4_14SM90_TMA_STOREES28_S2A_S2A_EEEvvEEEEvNT_6ParamsE,"a",@progbits
	.sectionflags	@""
	.align	4
.nv.constant0._ZN7cutlass13device_kernelINS_4gemm6kernel13GemmUniversalIN4cute5tupleIJiiiiEEENS1_10collective13CollectiveMmaINS1_35MainloopSm100TmaUmmaWarpSpecializedILi3ELi2ELi2ENS5_IJNS4_1CILi1EEESB_SB_EEEEENS5_IJNSA_ILi128EEENSA_ILi256EEESE_EEENS_12float_e4m3_tENS5_IJSB_llEEESH_NS5_IJlSB_lEEENS4_8TiledMMAINS4_8MMA_AtomIJNS4_10MMA_TraitsINS4_19SM100_MMA_F8F6F4_SSEJSH_SH_fSE_SF_NS4_17integral_constantINS4_4UMMA5MajorELSQ_1EEENSO_ISQ_LSQ_0EEENSO_INSP_7ScaleInELST_0EEESU_EEEEEENS4_6LayoutISC_NS5_IJNSA_ILi0EEESY_SY_EEEEENS5_IJNS4_10UnderscoreES11_S11_EEEEENS4_13SM90_TMA_LOADENS4_14ComposedLayoutINS4_7SwizzleILi3ELi4ELi3EEENS4_18smem_ptr_flag_bitsILi8EEENSX_INS5_IJSE_NSA_ILi8EEEEEENS5_IJSB_SE_EEEEEEEvNS4_8identityES14_NS15_IS17_S19_NSX_INS5_IJS1A_SE_EEENS5_IJSE_SB_EEEEEEEvS1F_EENS_8epilogue10collective18CollectiveEpilogueINS1L_23Sm100TmaWarpSpecializedILi4ELi2ELi64ELb0ELb0EEEJSG_NS5_IJNSX_ISE_SB_EENSX_INSA_ILi64EEESB_EEEEESH_SJ_SH_SJ_NS1L_6fusion15FusionCallbacksIS1P_NS1U_17LinearCombinationISH_fSH_fLNS_15FloatRoundStyleE2EEESG_S1T_JEEENS4_5SM1004TMEM4LOAD26SM100_TMEM_LOAD_32dp32b64xES14_NS15_INS16_ILi2ELi4ELi3EEES19_NSX_INS5_IJS1A_S1R_EEENS5_IJS1R_SB_EEEEEEENS4_39AutoVectorizingCopyWithAssumedAlignmentILi128EEENS4_14SM90_TMA_STOREES28_S2A_S2A_EEEvvEEEEvNT_6ParamsE:
	.zero		2944


//--------------------- SYMBOLS --------------------------

	.type		.nv.reservedSmem.offset0,@object
	.size		.nv.reservedSmem.offset0,0x4
	.type		.nv.reservedSmem.cap,@object
	.size		.nv.reservedSmem.cap,0x4
	.type		__assertfail,@function
